//
// Generated by NVIDIA NVVM Compiler
//
// Compiler Build ID: CL-36424714
// Cuda compilation tools, release 13.0, V13.0.88
// Based on NVVM 20.0.0
//

.version 9.0
.target sm_100
.address_size 64

	// .globl	_Z16_attentionKernelPKfS0_S0_iiiiiPf
.global .align 1 .b8 _ZN34_INTERNAL_0580b782_4_k_cu_93dd87b44cuda3std3__45__cpo5beginE[1];
.global .align 1 .b8 _ZN34_INTERNAL_0580b782_4_k_cu_93dd87b44cuda3std3__45__cpo3endE[1];
.global .align 1 .b8 _ZN34_INTERNAL_0580b782_4_k_cu_93dd87b44cuda3std3__45__cpo6cbeginE[1];
.global .align 1 .b8 _ZN34_INTERNAL_0580b782_4_k_cu_93dd87b44cuda3std3__45__cpo4cendE[1];
.global .align 1 .b8 _ZN34_INTERNAL_0580b782_4_k_cu_93dd87b44cuda3std3__45__cpo6rbeginE[1];
.global .align 1 .b8 _ZN34_INTERNAL_0580b782_4_k_cu_93dd87b44cuda3std3__45__cpo4rendE[1];
.global .align 1 .b8 _ZN34_INTERNAL_0580b782_4_k_cu_93dd87b44cuda3std3__45__cpo7crbeginE[1];
.global .align 1 .b8 _ZN34_INTERNAL_0580b782_4_k_cu_93dd87b44cuda3std3__45__cpo5crendE[1];
.global .align 1 .b8 _ZN34_INTERNAL_0580b782_4_k_cu_93dd87b44cuda3std3__436_GLOBAL__N__0580b782_4_k_cu_93dd87b46ignoreE[1];
.global .align 1 .b8 _ZN34_INTERNAL_0580b782_4_k_cu_93dd87b44cuda3std3__419piecewise_constructE[1];
.global .align 1 .b8 _ZN34_INTERNAL_0580b782_4_k_cu_93dd87b44cuda3std3__48in_placeE[1];
.global .align 1 .b8 _ZN34_INTERNAL_0580b782_4_k_cu_93dd87b44cuda3std3__420unreachable_sentinelE[1];
.global .align 1 .b8 _ZN34_INTERNAL_0580b782_4_k_cu_93dd87b44cuda3std6ranges3__45__cpo4swapE[1];
.global .align 1 .b8 _ZN34_INTERNAL_0580b782_4_k_cu_93dd87b44cuda3std6ranges3__45__cpo9iter_moveE[1];
.global .align 1 .b8 _ZN34_INTERNAL_0580b782_4_k_cu_93dd87b44cuda3std6ranges3__45__cpo5beginE[1];
.global .align 1 .b8 _ZN34_INTERNAL_0580b782_4_k_cu_93dd87b44cuda3std6ranges3__45__cpo3endE[1];
.global .align 1 .b8 _ZN34_INTERNAL_0580b782_4_k_cu_93dd87b44cuda3std6ranges3__45__cpo6cbeginE[1];
.global .align 1 .b8 _ZN34_INTERNAL_0580b782_4_k_cu_93dd87b44cuda3std6ranges3__45__cpo4cendE[1];
.global .align 1 .b8 _ZN34_INTERNAL_0580b782_4_k_cu_93dd87b44cuda3std6ranges3__45__cpo7advanceE[1];
.global .align 1 .b8 _ZN34_INTERNAL_0580b782_4_k_cu_93dd87b44cuda3std6ranges3__45__cpo9iter_swapE[1];
.global .align 1 .b8 _ZN34_INTERNAL_0580b782_4_k_cu_93dd87b44cuda3std6ranges3__45__cpo4nextE[1];
.global .align 1 .b8 _ZN34_INTERNAL_0580b782_4_k_cu_93dd87b44cuda3std6ranges3__45__cpo4prevE[1];
.global .align 1 .b8 _ZN34_INTERNAL_0580b782_4_k_cu_93dd87b44cuda3std6ranges3__45__cpo4dataE[1];
.global .align 1 .b8 _ZN34_INTERNAL_0580b782_4_k_cu_93dd87b44cuda3std6ranges3__45__cpo5cdataE[1];
.global .align 1 .b8 _ZN34_INTERNAL_0580b782_4_k_cu_93dd87b44cuda3std6ranges3__45__cpo4sizeE[1];
.global .align 1 .b8 _ZN34_INTERNAL_0580b782_4_k_cu_93dd87b44cuda3std6ranges3__45__cpo5ssizeE[1];
.global .align 1 .b8 _ZN34_INTERNAL_0580b782_4_k_cu_93dd87b44cuda3std6ranges3__45__cpo8distanceE[1];
.global .align 1 .b8 _ZN34_INTERNAL_0580b782_4_k_cu_93dd87b46thrust24THRUST_300001_SM_1000_NS6system6detail10sequential3seqE[1];
.extern .shared .align 16 .b8 sram[];

.visible .entry _Z16_attentionKernelPKfS0_S0_iiiiiPf(
	.param .u64 .ptr .align 1 _Z16_attentionKernelPKfS0_S0_iiiiiPf_param_0,
	.param .u64 .ptr .align 1 _Z16_attentionKernelPKfS0_S0_iiiiiPf_param_1,
	.param .u64 .ptr .align 1 _Z16_attentionKernelPKfS0_S0_iiiiiPf_param_2,
	.param .u32 _Z16_attentionKernelPKfS0_S0_iiiiiPf_param_3,
	.param .u32 _Z16_attentionKernelPKfS0_S0_iiiiiPf_param_4,
	.param .u32 _Z16_attentionKernelPKfS0_S0_iiiiiPf_param_5,
	.param .u32 _Z16_attentionKernelPKfS0_S0_iiiiiPf_param_6,
	.param .u32 _Z16_attentionKernelPKfS0_S0_iiiiiPf_param_7,
	.param .u64 .ptr .align 1 _Z16_attentionKernelPKfS0_S0_iiiiiPf_param_8
)
{
	.reg .pred 	%p<70>;
	.reg .b32 	%r<233>;
	.reg .b32 	%f<334>;
	.reg .b64 	%rd<108>;

	ld.param.u64 	%rd12, [_Z16_attentionKernelPKfS0_S0_iiiiiPf_param_0];
	ld.param.u64 	%rd13, [_Z16_attentionKernelPKfS0_S0_iiiiiPf_param_1];
	ld.param.u64 	%rd14, [_Z16_attentionKernelPKfS0_S0_iiiiiPf_param_2];
	ld.param.u32 	%r100, [_Z16_attentionKernelPKfS0_S0_iiiiiPf_param_3];
	ld.param.u32 	%r101, [_Z16_attentionKernelPKfS0_S0_iiiiiPf_param_4];
	ld.param.u32 	%r102, [_Z16_attentionKernelPKfS0_S0_iiiiiPf_param_5];
	ld.param.u32 	%r103, [_Z16_attentionKernelPKfS0_S0_iiiiiPf_param_6];
	ld.param.u32 	%r104, [_Z16_attentionKernelPKfS0_S0_iiiiiPf_param_7];
	cvta.to.global.u64 	%rd1, %rd13;
	cvta.to.global.u64 	%rd2, %rd12;
	cvta.to.global.u64 	%rd3, %rd14;
	add.s32 	%r105, %r100, %r103;
	add.s32 	%r106, %r105, -1;
	div.s32 	%r1, %r106, %r103;
	mul.lo.s32 	%r2, %r103, %r102;
	mov.u32 	%r3, %tid.y;
	mov.u32 	%r107, %ctaid.y;
	mov.u32 	%r108, %ntid.y;
	mad.lo.s32 	%r4, %r107, %r108, %r3;
	shl.b32 	%r109, %r2, 3;
	mov.u32 	%r110, sram;
	add.s32 	%r5, %r110, %r109;
	mov.u32 	%r111, %nctaid.x;
	min.u32 	%r6, %r104, %r111;
	setp.eq.s32 	%p1, %r104, 0;
	@%p1 bra 	$L__BB0_17;
	mov.u32 	%r7, %tid.x;
	mul.lo.s32 	%r8, %r101, %r4;
	mul.lo.s32 	%r113, %r103, %r3;
	mul.lo.s32 	%r9, %r113, %r6;
	and.b32  	%r10, %r6, 3;
	setp.lt.u32 	%p2, %r6, 4;
	mov.b32 	%r218, 0;
	@%p2 bra 	$L__BB0_12;
	and.b32  	%r218, %r6, 2147483644;
	mov.b32 	%r216, 0;
$L__BB0_3:
	mad.lo.s32 	%r13, %r216, %r103, %r7;
	setp.ge.u32 	%p3, %r13, %r101;
	mov.f32 	%f301, 0f00000000;
	@%p3 bra 	$L__BB0_5;
	add.s32 	%r115, %r13, %r8;
	mul.wide.u32 	%rd15, %r115, 4;
	add.s64 	%rd16, %rd2, %rd15;
	ld.global.nc.f32 	%f301, [%rd16];
$L__BB0_5:
	add.s32 	%r116, %r13, %r9;
	shl.b32 	%r117, %r116, 2;
	add.s32 	%r14, %r5, %r117;
	st.shared.f32 	[%r14], %f301;
	add.s32 	%r15, %r13, %r103;
	setp.ge.u32 	%p4, %r15, %r101;
	mov.f32 	%f302, 0f00000000;
	@%p4 bra 	$L__BB0_7;
	add.s32 	%r118, %r15, %r8;
	mul.wide.u32 	%rd17, %r118, 4;
	add.s64 	%rd18, %rd2, %rd17;
	ld.global.nc.f32 	%f302, [%rd18];
$L__BB0_7:
	shl.b32 	%r16, %r103, 2;
	add.s32 	%r17, %r14, %r16;
	st.shared.f32 	[%r17], %f302;
	add.s32 	%r18, %r15, %r103;
	setp.ge.u32 	%p5, %r18, %r101;
	mov.f32 	%f303, 0f00000000;
	@%p5 bra 	$L__BB0_9;
	add.s32 	%r119, %r18, %r8;
	mul.wide.u32 	%rd19, %r119, 4;
	add.s64 	%rd20, %rd2, %rd19;
	ld.global.nc.f32 	%f303, [%rd20];
$L__BB0_9:
	add.s32 	%r19, %r17, %r16;
	st.shared.f32 	[%r19], %f303;
	add.s32 	%r20, %r18, %r103;
	setp.ge.u32 	%p6, %r20, %r101;
	mov.f32 	%f304, 0f00000000;
	@%p6 bra 	$L__BB0_11;
	add.s32 	%r120, %r20, %r8;
	mul.wide.u32 	%rd21, %r120, 4;
	add.s64 	%rd22, %rd2, %rd21;
	ld.global.nc.f32 	%f304, [%rd22];
$L__BB0_11:
	add.s32 	%r121, %r19, %r16;
	st.shared.f32 	[%r121], %f304;
	add.s32 	%r216, %r216, 4;
	setp.ne.s32 	%p7, %r216, %r218;
	@%p7 bra 	$L__BB0_3;
$L__BB0_12:
	setp.eq.s32 	%p8, %r10, 0;
	@%p8 bra 	$L__BB0_17;
	mov.b32 	%r219, 0;
$L__BB0_14:
	.pragma "nounroll";
	mad.lo.s32 	%r25, %r218, %r103, %r7;
	setp.ge.u32 	%p9, %r25, %r101;
	mov.f32 	%f305, 0f00000000;
	@%p9 bra 	$L__BB0_16;
	add.s32 	%r123, %r25, %r8;
	mul.wide.u32 	%rd23, %r123, 4;
	add.s64 	%rd24, %rd2, %rd23;
	ld.global.nc.f32 	%f305, [%rd24];
$L__BB0_16:
	add.s32 	%r124, %r25, %r9;
	shl.b32 	%r125, %r124, 2;
	add.s32 	%r126, %r5, %r125;
	st.shared.f32 	[%r126], %f305;
	add.s32 	%r218, %r218, 1;
	add.s32 	%r219, %r219, 1;
	setp.ne.s32 	%p10, %r219, %r10;
	@%p10 bra 	$L__BB0_14;
$L__BB0_17:
	bar.sync 	0;
	mov.u32 	%r28, %tid.x;
	mov.u32 	%r127, %ctaid.x;
	mov.u32 	%r128, %ntid.x;
	mad.lo.s32 	%r29, %r127, %r128, %r28;
	setp.lt.s32 	%p11, %r1, 1;
	mov.f32 	%f333, 0f00000000;
	mov.f32 	%f332, 0f3F800000;
	@%p11 bra 	$L__BB0_125;
	mul.lo.s32 	%r130, %r6, %r2;
	shl.b32 	%r131, %r130, 2;
	add.s32 	%r132, %r5, %r131;
	shl.b32 	%r133, %r2, 2;
	add.s32 	%r134, %r132, %r133;
	mul.lo.s32 	%r30, %r103, %r3;
	add.s32 	%r135, %r30, %r28;
	add.s32 	%r136, %r135, %r2;
	shl.b32 	%r137, %r136, 2;
	add.s32 	%r31, %r110, %r137;
	mul.lo.s32 	%r32, %r104, %r103;
	mul.lo.s32 	%r33, %r101, %r4;
	mul.lo.s32 	%r34, %r30, %r6;
	shl.b32 	%r139, %r135, 2;
	add.s32 	%r35, %r132, %r139;
	add.s32 	%r36, %r134, %r139;
	shl.b32 	%r140, %r30, 2;
	add.s32 	%r37, %r132, %r140;
	add.s32 	%r38, %r134, %r140;
	and.b32  	%r39, %r101, 7;
	and.b32  	%r40, %r103, 7;
	and.b32  	%r41, %r101, 2147483640;
	and.b32  	%r42, %r103, 2147483640;
	mul.lo.s32 	%r141, %r3, %r6;
	shl.b32 	%r142, %r141, 2;
	shl.b32 	%r143, %r102, 3;
	add.s32 	%r144, %r142, %r143;
	mad.lo.s32 	%r145, %r103, %r144, %r110;
	add.s32 	%r43, %r145, 16;
	mov.f32 	%f308, 0fFF7FFFFF;
	mov.f32 	%f332, 0f3F800000;
	mov.f32 	%f333, 0f00000000;
	mov.b32 	%r220, 0;
	cvt.u64.u32 	%rd53, %r33;
	mul.wide.u32 	%rd25, %r33, 4;
	add.s64 	%rd26, %rd25, %rd2;
	add.s64 	%rd4, %rd26, 16;
$L__BB0_19:
	mov.f32 	%f13, %f308;
	setp.lt.s32 	%p12, %r101, 1;
	mov.b32 	%r146, 0;
	st.shared.u32 	[%r31], %r146;
	mul.lo.s32 	%r45, %r220, %r103;
	add.s32 	%r46, %r45, %r28;
	mov.f32 	%f331, 0f00000000;
	@%p12 bra 	$L__BB0_76;
	add.s32 	%r148, %r101, -1;
	setp.lt.u32 	%p13, %r148, 7;
	mul.lo.s32 	%r47, %r46, %r101;
	mov.f32 	%f331, 0f00000000;
	mov.b32 	%r226, 0;
	@%p13 bra 	$L__BB0_47;
	mov.f32 	%f331, 0f00000000;
	mov.b32 	%r224, 0;
	mov.u64 	%rd107, %rd4;
	mov.u32 	%r221, %r47;
	mov.u32 	%r222, %r43;
	mov.u32 	%r223, %r33;
$L__BB0_22:
	.pragma "nounroll";
	mul.wide.s32 	%rd27, %r221, 4;
	add.s64 	%rd6, %rd1, %rd27;
	setp.ge.s32 	%p14, %r224, %r32;
	@%p14 bra 	$L__BB0_24;
	ld.shared.f32 	%f105, [%r222+-16];
	ld.global.nc.f32 	%f106, [%rd6];
	mul.f32 	%f310, %f105, %f106;
	bra.uni 	$L__BB0_25;
$L__BB0_24:
	mul.wide.u32 	%rd28, %r223, 4;
	add.s64 	%rd29, %rd2, %rd28;
	ld.global.nc.f32 	%f103, [%rd29];
	ld.global.nc.f32 	%f104, [%rd6];
	mul.f32 	%f310, %f103, %f104;
$L__BB0_25:
	add.f32 	%f18, %f331, %f310;
	add.s32 	%r52, %r224, 1;
	setp.lt.s32 	%p15, %r52, %r32;
	cvt.s64.s32 	%rd30, %r47;
	cvt.s64.s32 	%rd31, %r224;
	add.s64 	%rd32, %rd31, %rd30;
	shl.b64 	%rd33, %rd32, 2;
	add.s64 	%rd7, %rd1, %rd33;
	@%p15 bra 	$L__BB0_27;
	ld.global.nc.f32 	%f107, [%rd107+-12];
	ld.global.nc.f32 	%f108, [%rd7+4];
	mul.f32 	%f311, %f107, %f108;
	bra.uni 	$L__BB0_28;
$L__BB0_27:
	ld.shared.f32 	%f109, [%r222+-12];
	ld.global.nc.f32 	%f110, [%rd7+4];
	mul.f32 	%f311, %f109, %f110;
$L__BB0_28:
	add.f32 	%f22, %f18, %f311;
	add.s32 	%r53, %r52, 1;
	setp.lt.s32 	%p16, %r53, %r32;
	@%p16 bra 	$L__BB0_30;
	ld.global.nc.f32 	%f111, [%rd107+-8];
	ld.global.nc.f32 	%f112, [%rd7+8];
	mul.f32 	%f312, %f111, %f112;
	bra.uni 	$L__BB0_31;
$L__BB0_30:
	ld.shared.f32 	%f113, [%r222+-8];
	ld.global.nc.f32 	%f114, [%rd7+8];
	mul.f32 	%f312, %f113, %f114;
$L__BB0_31:
	add.f32 	%f26, %f22, %f312;
	add.s32 	%r54, %r53, 1;
	setp.lt.s32 	%p17, %r54, %r32;
	@%p17 bra 	$L__BB0_33;
	ld.global.nc.f32 	%f115, [%rd107+-4];
	ld.global.nc.f32 	%f116, [%rd7+12];
	mul.f32 	%f313, %f115, %f116;
	bra.uni 	$L__BB0_34;
$L__BB0_33:
	ld.shared.f32 	%f117, [%r222+-4];
	ld.global.nc.f32 	%f118, [%rd7+12];
	mul.f32 	%f313, %f117, %f118;
$L__BB0_34:
	add.f32 	%f30, %f26, %f313;
	add.s32 	%r55, %r54, 1;
	setp.lt.s32 	%p18, %r55, %r32;
	@%p18 bra 	$L__BB0_36;
	ld.global.nc.f32 	%f119, [%rd107];
	ld.global.nc.f32 	%f120, [%rd7+16];
	mul.f32 	%f314, %f119, %f120;
	bra.uni 	$L__BB0_37;
$L__BB0_36:
	ld.shared.f32 	%f121, [%r222];
	ld.global.nc.f32 	%f122, [%rd7+16];
	mul.f32 	%f314, %f121, %f122;
$L__BB0_37:
	add.f32 	%f34, %f30, %f314;
	add.s32 	%r56, %r55, 1;
	setp.lt.s32 	%p19, %r56, %r32;
	@%p19 bra 	$L__BB0_39;
	ld.global.nc.f32 	%f123, [%rd107+4];
	ld.global.nc.f32 	%f124, [%rd7+20];
	mul.f32 	%f315, %f123, %f124;
	bra.uni 	$L__BB0_40;
$L__BB0_39:
	ld.shared.f32 	%f125, [%r222+4];
	ld.global.nc.f32 	%f126, [%rd7+20];
	mul.f32 	%f315, %f125, %f126;
$L__BB0_40:
	add.f32 	%f38, %f34, %f315;
	add.s32 	%r57, %r56, 1;
	setp.lt.s32 	%p20, %r57, %r32;
	@%p20 bra 	$L__BB0_42;
	ld.global.nc.f32 	%f127, [%rd107+8];
	ld.global.nc.f32 	%f128, [%rd7+24];
	mul.f32 	%f316, %f127, %f128;
	bra.uni 	$L__BB0_43;
$L__BB0_42:
	ld.shared.f32 	%f129, [%r222+8];
	ld.global.nc.f32 	%f130, [%rd7+24];
	mul.f32 	%f316, %f129, %f130;
$L__BB0_43:
	add.f32 	%f42, %f38, %f316;
	add.s32 	%r58, %r57, 1;
	setp.lt.s32 	%p21, %r58, %r32;
	@%p21 bra 	$L__BB0_45;
	ld.global.nc.f32 	%f131, [%rd107+12];
	ld.global.nc.f32 	%f132, [%rd7+28];
	mul.f32 	%f317, %f131, %f132;
	bra.uni 	$L__BB0_46;
$L__BB0_45:
	ld.shared.f32 	%f133, [%r222+12];
	ld.global.nc.f32 	%f134, [%rd7+28];
	mul.f32 	%f317, %f133, %f134;
$L__BB0_46:
	add.f32 	%f331, %f42, %f317;
	add.s32 	%r223, %r223, 8;
	add.s32 	%r222, %r222, 32;
	add.s32 	%r221, %r221, 8;
	add.s64 	%rd107, %rd107, 32;
	add.s32 	%r224, %r58, 1;
	setp.ne.s32 	%p22, %r224, %r41;
	mov.u32 	%r226, %r41;
	@%p22 bra 	$L__BB0_22;
$L__BB0_47:
	setp.eq.s32 	%p23, %r39, 0;
	@%p23 bra 	$L__BB0_76;
	add.s32 	%r150, %r39, -1;
	setp.lt.u32 	%p24, %r150, 3;
	@%p24 bra 	$L__BB0_62;
	setp.lt.s32 	%p25, %r226, %r32;
	add.s32 	%r151, %r226, %r34;
	shl.b32 	%r152, %r151, 2;
	add.s32 	%r64, %r5, %r152;
	@%p25 bra 	$L__BB0_51;
	add.s32 	%r153, %r226, %r33;
	mul.wide.u32 	%rd34, %r153, 4;
	add.s64 	%rd35, %rd2, %rd34;
	ld.global.nc.f32 	%f136, [%rd35];
	add.s32 	%r154, %r226, %r47;
	mul.wide.s32 	%rd36, %r154, 4;
	add.s64 	%rd37, %rd1, %rd36;
	ld.global.nc.f32 	%f137, [%rd37];
	mul.f32 	%f320, %f136, %f137;
	bra.uni 	$L__BB0_52;
$L__BB0_51:
	ld.shared.f32 	%f138, [%r64];
	add.s32 	%r155, %r226, %r47;
	mul.wide.s32 	%rd38, %r155, 4;
	add.s64 	%rd39, %rd1, %rd38;
	ld.global.nc.f32 	%f139, [%rd39];
	mul.f32 	%f320, %f138, %f139;
$L__BB0_52:
	add.f32 	%f52, %f331, %f320;
	add.s32 	%r156, %r226, 1;
	setp.lt.s32 	%p26, %r156, %r32;
	cvt.u64.u32 	%rd40, %r226;
	add.s64 	%rd42, %rd40, %rd53;
	shl.b64 	%rd43, %rd42, 2;
	add.s64 	%rd9, %rd2, %rd43;
	cvt.s64.s32 	%rd44, %r47;
	add.s64 	%rd45, %rd40, %rd44;
	shl.b64 	%rd46, %rd45, 2;
	add.s64 	%rd10, %rd1, %rd46;
	@%p26 bra 	$L__BB0_54;
	ld.global.nc.f32 	%f140, [%rd9+4];
	ld.global.nc.f32 	%f141, [%rd10+4];
	mul.f32 	%f321, %f140, %f141;
	bra.uni 	$L__BB0_55;
$L__BB0_54:
	ld.shared.f32 	%f142, [%r64+4];
	ld.global.nc.f32 	%f143, [%rd10+4];
	mul.f32 	%f321, %f142, %f143;
$L__BB0_55:
	add.f32 	%f56, %f52, %f321;
	add.s32 	%r157, %r226, 2;
	setp.lt.s32 	%p27, %r157, %r32;
	@%p27 bra 	$L__BB0_57;
	ld.global.nc.f32 	%f144, [%rd9+8];
	ld.global.nc.f32 	%f145, [%rd10+8];
	mul.f32 	%f322, %f144, %f145;
	bra.uni 	$L__BB0_58;
$L__BB0_57:
	ld.shared.f32 	%f146, [%r64+8];
	ld.global.nc.f32 	%f147, [%rd10+8];
	mul.f32 	%f322, %f146, %f147;
$L__BB0_58:
	add.f32 	%f60, %f56, %f322;
	add.s32 	%r158, %r226, 3;
	setp.lt.s32 	%p28, %r158, %r32;
	@%p28 bra 	$L__BB0_60;
	ld.global.nc.f32 	%f148, [%rd9+12];
	ld.global.nc.f32 	%f149, [%rd10+12];
	mul.f32 	%f323, %f148, %f149;
	bra.uni 	$L__BB0_61;
$L__BB0_60:
	ld.shared.f32 	%f150, [%r64+12];
	ld.global.nc.f32 	%f151, [%rd10+12];
	mul.f32 	%f323, %f150, %f151;
$L__BB0_61:
	add.f32 	%f331, %f60, %f323;
	add.s32 	%r226, %r226, 4;
$L__BB0_62:
	and.b32  	%r159, %r101, 3;
	setp.eq.s32 	%p29, %r159, 0;
	@%p29 bra 	$L__BB0_76;
	setp.eq.s32 	%p30, %r159, 1;
	@%p30 bra 	$L__BB0_71;
	setp.lt.s32 	%p31, %r226, %r32;
	add.s32 	%r160, %r226, %r34;
	shl.b32 	%r161, %r160, 2;
	add.s32 	%r67, %r5, %r161;
	@%p31 bra 	$L__BB0_66;
	add.s32 	%r162, %r226, %r33;
	mul.wide.u32 	%rd47, %r162, 4;
	add.s64 	%rd48, %rd2, %rd47;
	ld.global.nc.f32 	%f153, [%rd48];
	add.s32 	%r163, %r226, %r47;
	mul.wide.s32 	%rd49, %r163, 4;
	add.s64 	%rd50, %rd1, %rd49;
	ld.global.nc.f32 	%f154, [%rd50];
	mul.f32 	%f326, %f153, %f154;
	bra.uni 	$L__BB0_67;
$L__BB0_66:
	ld.shared.f32 	%f155, [%r67];
	add.s32 	%r164, %r226, %r47;
	mul.wide.s32 	%rd51, %r164, 4;
	add.s64 	%rd52, %rd1, %rd51;
	ld.global.nc.f32 	%f156, [%rd52];
	mul.f32 	%f326, %f155, %f156;
$L__BB0_67:
	add.f32 	%f70, %f331, %f326;
	add.s32 	%r165, %r226, 1;
	setp.lt.s32 	%p32, %r165, %r32;
	@%p32 bra 	$L__BB0_69;
	cvt.s64.s32 	%rd54, %r226;
	add.s64 	%rd55, %rd54, %rd53;
	shl.b64 	%rd56, %rd55, 2;
	add.s64 	%rd57, %rd2, %rd56;
	ld.global.nc.f32 	%f157, [%rd57+4];
	cvt.s64.s32 	%rd58, %r47;
	add.s64 	%rd59, %rd54, %rd58;
	shl.b64 	%rd60, %rd59, 2;
	add.s64 	%rd61, %rd1, %rd60;
	ld.global.nc.f32 	%f158, [%rd61+4];
	mul.f32 	%f327, %f157, %f158;
	bra.uni 	$L__BB0_70;
$L__BB0_69:
	ld.shared.f32 	%f159, [%r67+4];
	cvt.s64.s32 	%rd62, %r47;
	cvt.s64.s32 	%rd63, %r226;
	add.s64 	%rd64, %rd63, %rd62;
	shl.b64 	%rd65, %rd64, 2;
	add.s64 	%rd66, %rd1, %rd65;
	ld.global.nc.f32 	%f160, [%rd66+4];
	mul.f32 	%f327, %f159, %f160;
$L__BB0_70:
	add.f32 	%f331, %f70, %f327;
	add.s32 	%r226, %r226, 2;
$L__BB0_71:
	and.b32  	%r166, %r101, 1;
	setp.eq.b32 	%p33, %r166, 1;
	not.pred 	%p34, %p33;
	@%p34 bra 	$L__BB0_76;
	setp.lt.s32 	%p35, %r226, %r32;
	@%p35 bra 	$L__BB0_74;
	add.s32 	%r167, %r226, %r33;
	mul.wide.u32 	%rd67, %r167, 4;
	add.s64 	%rd68, %rd2, %rd67;
	ld.global.nc.f32 	%f161, [%rd68];
	add.s32 	%r168, %r226, %r47;
	mul.wide.s32 	%rd69, %r168, 4;
	add.s64 	%rd70, %rd1, %rd69;
	ld.global.nc.f32 	%f162, [%rd70];
	mul.f32 	%f330, %f161, %f162;
	bra.uni 	$L__BB0_75;
$L__BB0_74:
	add.s32 	%r169, %r226, %r34;
	shl.b32 	%r170, %r169, 2;
	add.s32 	%r171, %r5, %r170;
	ld.shared.f32 	%f163, [%r171];
	add.s32 	%r172, %r226, %r47;
	mul.wide.s32 	%rd71, %r172, 4;
	add.s64 	%rd72, %rd1, %rd71;
	ld.global.nc.f32 	%f164, [%rd72];
	mul.f32 	%f330, %f163, %f164;
$L__BB0_75:
	add.f32 	%f331, %f331, %f330;
$L__BB0_76:
	setp.lt.s32 	%p36, %r103, 2;
	add.s32 	%r174, %r45, %r28;
	max.s32 	%r175, %r4, %r174;
	setp.lt.s32 	%p37, %r175, %r100;
	selp.f32 	%f165, %f331, 0fFF7FFFFF, %p37;
	selp.f32 	%f166, 0f3F800000, 0f00000000, %p37;
	selp.f32 	%f167, %f331, 0f00000000, %p37;
	st.shared.f32 	[%r35], %f165;
	st.shared.f32 	[%r36], %f166;
	add.s32 	%r176, %r30, %r28;
	shl.b32 	%r177, %r176, 2;
	mov.u32 	%r178, sram;
	add.s32 	%r179, %r178, %r177;
	st.shared.f32 	[%r179], %f167;
	bar.sync 	0;
	@%p36 bra 	$L__BB0_83;
	mov.u32 	%r228, %r103;
$L__BB0_78:
	mov.u32 	%r70, %r228;
	shr.u32 	%r228, %r70, 1;
	setp.ge.u32 	%p38, %r28, %r228;
	@%p38 bra 	$L__BB0_82;
	ld.shared.f32 	%f82, [%r35];
	shl.b32 	%r72, %r228, 2;
	add.s32 	%r73, %r35, %r72;
	ld.shared.f32 	%f83, [%r73];
	setp.leu.f32 	%p39, %f82, %f83;
	@%p39 bra 	$L__BB0_81;
	ld.shared.f32 	%f175, [%r36];
	add.s32 	%r181, %r36, %r72;
	ld.shared.f32 	%f176, [%r181];
	sub.f32 	%f177, %f83, %f82;
	mul.f32 	%f178, %f177, 0f3FB8AA3B;
	ex2.approx.f32 	%f179, %f178;
	fma.rn.f32 	%f180, %f176, %f179, %f175;
	st.shared.f32 	[%r36], %f180;
	bra.uni 	$L__BB0_82;
$L__BB0_81:
	add.s32 	%r180, %r36, %r72;
	ld.shared.f32 	%f168, [%r180];
	ld.shared.f32 	%f169, [%r36];
	sub.f32 	%f170, %f82, %f83;
	mul.f32 	%f171, %f170, 0f3FB8AA3B;
	ex2.approx.f32 	%f172, %f171;
	fma.rn.f32 	%f173, %f169, %f172, %f168;
	st.shared.f32 	[%r36], %f173;
	ld.shared.f32 	%f174, [%r73];
	st.shared.f32 	[%r35], %f174;
$L__BB0_82:
	bar.sync 	0;
	setp.gt.u32 	%p40, %r70, 3;
	@%p40 bra 	$L__BB0_78;
$L__BB0_83:
	setp.lt.s32 	%p41, %r103, 1;
	ld.shared.f32 	%f181, [%r37];
	setp.gt.f32 	%p42, %f13, %f181;
	ld.shared.f32 	%f182, [%r38];
	selp.f32 	%f308, %f13, %f181, %p42;
	selp.f32 	%f183, %f332, %f182, %p42;
	selp.f32 	%f184, %f182, %f332, %p42;
	selp.f32 	%f185, %f181, %f13, %p42;
	sub.f32 	%f186, %f185, %f308;
	mul.f32 	%f187, %f186, 0f3FB8AA3B;
	ex2.approx.f32 	%f188, %f187;
	fma.rn.f32 	%f332, %f184, %f188, %f183;
	bar.sync 	0;
	@%p41 bra 	$L__BB0_124;
	setp.lt.u32 	%p43, %r103, 8;
	mov.b32 	%r231, 0;
	@%p43 bra 	$L__BB0_103;
	mov.b32 	%r229, 0;
$L__BB0_86:
	.pragma "nounroll";
	add.s32 	%r75, %r229, %r45;
	setp.ge.s32 	%p44, %r75, %r100;
	add.s32 	%r184, %r229, %r30;
	shl.b32 	%r185, %r184, 2;
	add.s32 	%r76, %r178, %r185;
	@%p44 bra 	$L__BB0_88;
	ld.shared.f32 	%f189, [%r76];
	sub.f32 	%f190, %f189, %f308;
	mul.f32 	%f191, %f190, 0f3FB8AA3B;
	ex2.approx.f32 	%f192, %f191;
	mad.lo.s32 	%r187, %r75, %r101, %r29;
	mul.wide.s32 	%rd73, %r187, 4;
	add.s64 	%rd74, %rd3, %rd73;
	ld.global.nc.f32 	%f193, [%rd74];
	ld.shared.f32 	%f194, [%r31];
	fma.rn.f32 	%f195, %f192, %f193, %f194;
	st.shared.f32 	[%r31], %f195;
$L__BB0_88:
	add.s32 	%r77, %r75, 1;
	setp.ge.s32 	%p45, %r77, %r100;
	@%p45 bra 	$L__BB0_90;
	ld.shared.f32 	%f196, [%r76+4];
	sub.f32 	%f197, %f196, %f308;
	mul.f32 	%f198, %f197, 0f3FB8AA3B;
	ex2.approx.f32 	%f199, %f198;
	mad.lo.s32 	%r188, %r77, %r101, %r29;
	mul.wide.s32 	%rd75, %r188, 4;
	add.s64 	%rd76, %rd3, %rd75;
	ld.global.nc.f32 	%f200, [%rd76];
	ld.shared.f32 	%f201, [%r31];
	fma.rn.f32 	%f202, %f199, %f200, %f201;
	st.shared.f32 	[%r31], %f202;
$L__BB0_90:
	add.s32 	%r78, %r75, 2;
	setp.ge.s32 	%p46, %r78, %r100;
	@%p46 bra 	$L__BB0_92;
	ld.shared.f32 	%f203, [%r76+8];
	sub.f32 	%f204, %f203, %f308;
	mul.f32 	%f205, %f204, 0f3FB8AA3B;
	ex2.approx.f32 	%f206, %f205;
	mad.lo.s32 	%r189, %r78, %r101, %r29;
	mul.wide.s32 	%rd77, %r189, 4;
	add.s64 	%rd78, %rd3, %rd77;
	ld.global.nc.f32 	%f207, [%rd78];
	ld.shared.f32 	%f208, [%r31];
	fma.rn.f32 	%f209, %f206, %f207, %f208;
	st.shared.f32 	[%r31], %f209;
$L__BB0_92:
	add.s32 	%r79, %r75, 3;
	setp.ge.s32 	%p47, %r79, %r100;
	@%p47 bra 	$L__BB0_94;
	ld.shared.f32 	%f210, [%r76+12];
	sub.f32 	%f211, %f210, %f308;
	mul.f32 	%f212, %f211, 0f3FB8AA3B;
	ex2.approx.f32 	%f213, %f212;
	mad.lo.s32 	%r190, %r79, %r101, %r29;
	mul.wide.s32 	%rd79, %r190, 4;
	add.s64 	%rd80, %rd3, %rd79;
	ld.global.nc.f32 	%f214, [%rd80];
	ld.shared.f32 	%f215, [%r31];
	fma.rn.f32 	%f216, %f213, %f214, %f215;
	st.shared.f32 	[%r31], %f216;
$L__BB0_94:
	add.s32 	%r80, %r75, 4;
	setp.ge.s32 	%p48, %r80, %r100;
	@%p48 bra 	$L__BB0_96;
	ld.shared.f32 	%f217, [%r76+16];
	sub.f32 	%f218, %f217, %f308;
	mul.f32 	%f219, %f218, 0f3FB8AA3B;
	ex2.approx.f32 	%f220, %f219;
	mad.lo.s32 	%r191, %r80, %r101, %r29;
	mul.wide.s32 	%rd81, %r191, 4;
	add.s64 	%rd82, %rd3, %rd81;
	ld.global.nc.f32 	%f221, [%rd82];
	ld.shared.f32 	%f222, [%r31];
	fma.rn.f32 	%f223, %f220, %f221, %f222;
	st.shared.f32 	[%r31], %f223;
$L__BB0_96:
	add.s32 	%r81, %r75, 5;
	setp.ge.s32 	%p49, %r81, %r100;
	@%p49 bra 	$L__BB0_98;
	ld.shared.f32 	%f224, [%r76+20];
	sub.f32 	%f225, %f224, %f308;
	mul.f32 	%f226, %f225, 0f3FB8AA3B;
	ex2.approx.f32 	%f227, %f226;
	mad.lo.s32 	%r192, %r81, %r101, %r29;
	mul.wide.s32 	%rd83, %r192, 4;
	add.s64 	%rd84, %rd3, %rd83;
	ld.global.nc.f32 	%f228, [%rd84];
	ld.shared.f32 	%f229, [%r31];
	fma.rn.f32 	%f230, %f227, %f228, %f229;
	st.shared.f32 	[%r31], %f230;
$L__BB0_98:
	add.s32 	%r82, %r75, 6;
	setp.ge.s32 	%p50, %r82, %r100;
	@%p50 bra 	$L__BB0_100;
	ld.shared.f32 	%f231, [%r76+24];
	sub.f32 	%f232, %f231, %f308;
	mul.f32 	%f233, %f232, 0f3FB8AA3B;
	ex2.approx.f32 	%f234, %f233;
	mad.lo.s32 	%r193, %r82, %r101, %r29;
	mul.wide.s32 	%rd85, %r193, 4;
	add.s64 	%rd86, %rd3, %rd85;
	ld.global.nc.f32 	%f235, [%rd86];
	ld.shared.f32 	%f236, [%r31];
	fma.rn.f32 	%f237, %f234, %f235, %f236;
	st.shared.f32 	[%r31], %f237;
$L__BB0_100:
	add.s32 	%r83, %r75, 7;
	setp.ge.s32 	%p51, %r83, %r100;
	@%p51 bra 	$L__BB0_102;
	ld.shared.f32 	%f238, [%r76+28];
	sub.f32 	%f239, %f238, %f308;
	mul.f32 	%f240, %f239, 0f3FB8AA3B;
	ex2.approx.f32 	%f241, %f240;
	mad.lo.s32 	%r194, %r83, %r101, %r29;
	mul.wide.s32 	%rd87, %r194, 4;
	add.s64 	%rd88, %rd3, %rd87;
	ld.global.nc.f32 	%f242, [%rd88];
	ld.shared.f32 	%f243, [%r31];
	fma.rn.f32 	%f244, %f241, %f242, %f243;
	st.shared.f32 	[%r31], %f244;
$L__BB0_102:
	add.s32 	%r229, %r229, 8;
	setp.ne.s32 	%p52, %r229, %r42;
	mov.u32 	%r231, %r42;
	@%p52 bra 	$L__BB0_86;
$L__BB0_103:
	setp.eq.s32 	%p53, %r40, 0;
	@%p53 bra 	$L__BB0_124;
	add.s32 	%r195, %r40, -1;
	setp.lt.u32 	%p54, %r195, 3;
	@%p54 bra 	$L__BB0_114;
	add.s32 	%r86, %r231, %r45;
	setp.ge.s32 	%p55, %r86, %r100;
	add.s32 	%r196, %r231, %r30;
	shl.b32 	%r197, %r196, 2;
	add.s32 	%r87, %r178, %r197;
	@%p55 bra 	$L__BB0_107;
	ld.shared.f32 	%f245, [%r87];
	sub.f32 	%f246, %f245, %f308;
	mul.f32 	%f247, %f246, 0f3FB8AA3B;
	ex2.approx.f32 	%f248, %f247;
	mad.lo.s32 	%r199, %r86, %r101, %r29;
	mul.wide.s32 	%rd89, %r199, 4;
	add.s64 	%rd90, %rd3, %rd89;
	ld.global.nc.f32 	%f249, [%rd90];
	ld.shared.f32 	%f250, [%r31];
	fma.rn.f32 	%f251, %f248, %f249, %f250;
	st.shared.f32 	[%r31], %f251;
$L__BB0_107:
	add.s32 	%r88, %r86, 1;
	setp.ge.s32 	%p56, %r88, %r100;
	@%p56 bra 	$L__BB0_109;
	ld.shared.f32 	%f252, [%r87+4];
	sub.f32 	%f253, %f252, %f308;
	mul.f32 	%f254, %f253, 0f3FB8AA3B;
	ex2.approx.f32 	%f255, %f254;
	mad.lo.s32 	%r200, %r88, %r101, %r29;
	mul.wide.s32 	%rd91, %r200, 4;
	add.s64 	%rd92, %rd3, %rd91;
	ld.global.nc.f32 	%f256, [%rd92];
	ld.shared.f32 	%f257, [%r31];
	fma.rn.f32 	%f258, %f255, %f256, %f257;
	st.shared.f32 	[%r31], %f258;
$L__BB0_109:
	add.s32 	%r89, %r86, 2;
	setp.ge.s32 	%p57, %r89, %r100;
	@%p57 bra 	$L__BB0_111;
	ld.shared.f32 	%f259, [%r87+8];
	sub.f32 	%f260, %f259, %f308;
	mul.f32 	%f261, %f260, 0f3FB8AA3B;
	ex2.approx.f32 	%f262, %f261;
	mad.lo.s32 	%r201, %r89, %r101, %r29;
	mul.wide.s32 	%rd93, %r201, 4;
	add.s64 	%rd94, %rd3, %rd93;
	ld.global.nc.f32 	%f263, [%rd94];
	ld.shared.f32 	%f264, [%r31];
	fma.rn.f32 	%f265, %f262, %f263, %f264;
	st.shared.f32 	[%r31], %f265;
$L__BB0_111:
	add.s32 	%r90, %r86, 3;
	setp.ge.s32 	%p58, %r90, %r100;
	@%p58 bra 	$L__BB0_113;
	ld.shared.f32 	%f266, [%r87+12];
	sub.f32 	%f267, %f266, %f308;
	mul.f32 	%f268, %f267, 0f3FB8AA3B;
	ex2.approx.f32 	%f269, %f268;
	mad.lo.s32 	%r202, %r90, %r101, %r29;
	mul.wide.s32 	%rd95, %r202, 4;
	add.s64 	%rd96, %rd3, %rd95;
	ld.global.nc.f32 	%f270, [%rd96];
	ld.shared.f32 	%f271, [%r31];
	fma.rn.f32 	%f272, %f269, %f270, %f271;
	st.shared.f32 	[%r31], %f272;
$L__BB0_113:
	add.s32 	%r231, %r231, 4;
$L__BB0_114:
	and.b32  	%r203, %r103, 3;
	setp.eq.s32 	%p59, %r203, 0;
	@%p59 bra 	$L__BB0_124;
	setp.eq.s32 	%p60, %r203, 1;
	@%p60 bra 	$L__BB0_121;
	add.s32 	%r93, %r231, %r45;
	setp.ge.s32 	%p61, %r93, %r100;
	add.s32 	%r204, %r231, %r30;
	shl.b32 	%r205, %r204, 2;
	add.s32 	%r94, %r178, %r205;
	@%p61 bra 	$L__BB0_118;
	ld.shared.f32 	%f273, [%r94];
	sub.f32 	%f274, %f273, %f308;
	mul.f32 	%f275, %f274, 0f3FB8AA3B;
	ex2.approx.f32 	%f276, %f275;
	mad.lo.s32 	%r207, %r93, %r101, %r29;
	mul.wide.s32 	%rd97, %r207, 4;
	add.s64 	%rd98, %rd3, %rd97;
	ld.global.nc.f32 	%f277, [%rd98];
	ld.shared.f32 	%f278, [%r31];
	fma.rn.f32 	%f279, %f276, %f277, %f278;
	st.shared.f32 	[%r31], %f279;
$L__BB0_118:
	add.s32 	%r95, %r93, 1;
	setp.ge.s32 	%p62, %r95, %r100;
	@%p62 bra 	$L__BB0_120;
	ld.shared.f32 	%f280, [%r94+4];
	sub.f32 	%f281, %f280, %f308;
	mul.f32 	%f282, %f281, 0f3FB8AA3B;
	ex2.approx.f32 	%f283, %f282;
	mad.lo.s32 	%r208, %r95, %r101, %r29;
	mul.wide.s32 	%rd99, %r208, 4;
	add.s64 	%rd100, %rd3, %rd99;
	ld.global.nc.f32 	%f284, [%rd100];
	ld.shared.f32 	%f285, [%r31];
	fma.rn.f32 	%f286, %f283, %f284, %f285;
	st.shared.f32 	[%r31], %f286;
$L__BB0_120:
	add.s32 	%r231, %r231, 2;
$L__BB0_121:
	and.b32  	%r209, %r103, 1;
	setp.eq.b32 	%p63, %r209, 1;
	not.pred 	%p64, %p63;
	@%p64 bra 	$L__BB0_124;
	add.s32 	%r98, %r231, %r45;
	setp.ge.s32 	%p65, %r98, %r100;
	@%p65 bra 	$L__BB0_124;
	add.s32 	%r210, %r231, %r30;
	shl.b32 	%r211, %r210, 2;
	add.s32 	%r213, %r178, %r211;
	ld.shared.f32 	%f287, [%r213];
	sub.f32 	%f288, %f287, %f308;
	mul.f32 	%f289, %f288, 0f3FB8AA3B;
	ex2.approx.f32 	%f290, %f289;
	mad.lo.s32 	%r214, %r98, %r101, %r29;
	mul.wide.s32 	%rd101, %r214, 4;
	add.s64 	%rd102, %rd3, %rd101;
	ld.global.nc.f32 	%f291, [%rd102];
	ld.shared.f32 	%f292, [%r31];
	fma.rn.f32 	%f293, %f290, %f291, %f292;
	st.shared.f32 	[%r31], %f293;
$L__BB0_124:
	sub.f32 	%f294, %f13, %f308;
	mul.f32 	%f295, %f294, 0f3FB8AA3B;
	ex2.approx.f32 	%f296, %f295;
	ld.shared.f32 	%f297, [%r31];
	fma.rn.f32 	%f333, %f333, %f296, %f297;
	bar.sync 	0;
	add.s32 	%r220, %r220, 1;
	setp.ne.s32 	%p66, %r220, %r1;
	@%p66 bra 	$L__BB0_19;
$L__BB0_125:
	setp.ge.s32 	%p67, %r4, %r100;
	setp.ge.s32 	%p68, %r29, %r101;
	or.pred  	%p69, %p67, %p68;
	@%p69 bra 	$L__BB0_127;
	ld.param.u64 	%rd106, [_Z16_attentionKernelPKfS0_S0_iiiiiPf_param_8];
	mov.f32 	%f298, 0f3F800000;
	div.approx.f32 	%f299, %f298, %f332;
	mul.f32 	%f300, %f333, %f299;
	mad.lo.s32 	%r215, %r101, %r4, %r29;
	cvta.to.global.u64 	%rd103, %rd106;
	mul.wide.s32 	%rd104, %r215, 4;
	add.s64 	%rd105, %rd103, %rd104;
	st.global.f32 	[%rd105], %f300;
$L__BB0_127:
	ret;

}


// ===== COMPILED SASS (sm_100) =====

	.target	sm_100

	.elftype	@"ET_EXEC"


//--------------------- .note.nv.tkinfo           --------------------------
	.section	.note.nv.tkinfo,"",@"SHT_NOTE"
	.sectionflags	@"SHF_NOTE_NV_TKINFO"
	.tkinfo
        /*0018*/ 	.word	0x00000002
        /*0030*/ 	.string	""
        /*0030*/ 	.string	"ptxas"
        /*0030*/ 	.string	"Cuda compilation tools, release 13.0, V13.0.88"
        /*0030*/ 	.string	"Build cuda_13.0.r13.0/compiler.36424714_0"
        /*0030*/ 	.string	"-arch sm_100 -m 64 "



//--------------------- .note.nv.cuinfo           --------------------------
	.section	.note.nv.cuinfo,"",@"SHT_NOTE"
	.sectionflags	@"SHF_NOTE_NV_CUINFO"
        /*0018*/ 	.short	0x0002
        /*001a*/ 	.short	0x0064
        /*001c*/ 	.short	0x0082
	.zero		2


//--------------------- .nv.info                  --------------------------
	.section	.nv.info,"",@"SHT_CUDA_INFO"
	.align	4


	//----- nvinfo : EIATTR_REGCOUNT
	.align		4
        /*0000*/ 	.byte	0x04, 0x2f
        /*0002*/ 	.short	(.L_29 - .L_28)
	.align		4
.L_28:
        /*0004*/ 	.word	index@(_Z16_attentionKernelPKfS0_S0_iiiiiPf)
        /*0008*/ 	.word	0x00000028


	//----- nvinfo : EIATTR_FRAME_SIZE
	.align		4
.L_29:
        /*000c*/ 	.byte	0x04, 0x11
        /*000e*/ 	.short	(.L_31 - .L_30)
	.align		4
.L_30:
        /*0010*/ 	.word	index@(_Z16_attentionKernelPKfS0_S0_iiiiiPf)
        /*0014*/ 	.word	0x00000000


	//----- nvinfo : EIATTR_MIN_STACK_SIZE
	.align		4
.L_31:
        /*0018*/ 	.byte	0x04, 0x12
        /*001a*/ 	.short	(.L_33 - .L_32)
	.align		4
.L_32:
        /*001c*/ 	.word	index@(_Z16_attentionKernelPKfS0_S0_iiiiiPf)
        /*0020*/ 	.word	0x00000000
.L_33:


//--------------------- .nv.compat                --------------------------
	.section	.nv.compat,"",@"SHT_CUDA_COMPAT_INFO"
	.align	4
        /*0000*/ 	.byte	0x02, 0x09, 0x00, 0x00, 0x02, 0x02, 0x01, 0x00, 0x02, 0x05, 0x05, 0x00, 0x03, 0x07, 0x01, 0x01
        /*0010*/ 	.byte	0x02, 0x03, 0x00, 0x00, 0x02, 0x06, 0x01, 0x00, 0x04, 0x0b, 0x08, 0x00, 0x01, 0x00, 0x00, 0x00
        /*0020*/ 	.byte	0x00, 0x00, 0x00, 0x00


//--------------------- .nv.info._Z16_attentionKernelPKfS0_S0_iiiiiPf --------------------------
	.section	.nv.info._Z16_attentionKernelPKfS0_S0_iiiiiPf,"",@"SHT_CUDA_INFO"
	.sectionflags	@""
	.align	4


	//----- nvinfo : EIATTR_CUDA_API_VERSION
	.align		4
        /*0000*/ 	.byte	0x04, 0x37
        /*0002*/ 	.short	(.L_35 - .L_34)
.L_34:
        /*0004*/ 	.word	0x00000082


	//----- nvinfo : EIATTR_KPARAM_INFO
	.align		4
.L_35:
        /*0008*/ 	.byte	0x04, 0x17
        /*000a*/ 	.short	(.L_37 - .L_36)
.L_36:
        /*000c*/ 	.word	0x00000000
        /*0010*/ 	.short	0x0008
        /*0012*/ 	.short	0x0030
        /*0014*/ 	.byte	0x00, 0xf5, 0x21, 0x00


	//----- nvinfo : EIATTR_KPARAM_INFO
	.align		4
.L_37:
        /*0018*/ 	.byte	0x04, 0x17
        /*001a*/ 	.short	(.L_39 - .L_38)
.L_38:
        /*001c*/ 	.word	0x00000000
        /*0020*/ 	.short	0x0007
        /*0022*/ 	.short	0x0028
        /*0024*/ 	.byte	0x00, 0xf0, 0x11, 0x00


	//----- nvinfo : EIATTR_KPARAM_INFO
	.align		4
.L_39:
        /*0028*/ 	.byte	0x04, 0x17
        /*002a*/ 	.short	(.L_41 - .L_40)
.L_40:
        /*002c*/ 	.word	0x00000000
        /*0030*/ 	.short	0x0006
        /*0032*/ 	.short	0x0024
        /*0034*/ 	.byte	0x00, 0xf0, 0x11, 0x00


	//----- nvinfo : EIATTR_KPARAM_INFO
	.align		4
.L_41:
        /*0038*/ 	.byte	0x04, 0x17
        /*003a*/ 	.short	(.L_43 - .L_42)
.L_42:
        /*003c*/ 	.word	0x00000000
        /*0040*/ 	.short	0x0005
        /*0042*/ 	.short	0x0020
        /*0044*/ 	.byte	0x00, 0xf0, 0x11, 0x00


	//----- nvinfo : EIATTR_KPARAM_INFO
	.align		4
.L_43:
        /*0048*/ 	.byte	0x04, 0x17
        /*004a*/ 	.short	(.L_45 - .L_44)
.L_44:
        /*004c*/ 	.word	0x00000000
        /*0050*/ 	.short	0x0004
        /*0052*/ 	.short	0x001c
        /*0054*/ 	.byte	0x00, 0xf0, 0x11, 0x00


	//----- nvinfo : EIATTR_KPARAM_INFO
	.align		4
.L_45:
        /*0058*/ 	.byte	0x04, 0x17
        /*005a*/ 	.short	(.L_47 - .L_46)
.L_46:
        /*005c*/ 	.word	0x00000000
        /*0060*/ 	.short	0x0003
        /*0062*/ 	.short	0x0018
        /*0064*/ 	.byte	0x00, 0xf0, 0x11, 0x00


	//----- nvinfo : EIATTR_KPARAM_INFO
	.align		4
.L_47:
        /*0068*/ 	.byte	0x04, 0x17
        /*006a*/ 	.short	(.L_49 - .L_48)
.L_48:
        /*006c*/ 	.word	0x00000000
        /*0070*/ 	.short	0x0002
        /*0072*/ 	.short	0x0010
        /*0074*/ 	.byte	0x00, 0xf5, 0x21, 0x00


	//----- nvinfo : EIATTR_KPARAM_INFO
	.align		4
.L_49:
        /*0078*/ 	.byte	0x04, 0x17
        /*007a*/ 	.short	(.L_51 - .L_50)
.L_50:
        /*007c*/ 	.word	0x00000000
        /*0080*/ 	.short	0x0001
        /*0082*/ 	.short	0x0008
        /*0084*/ 	.byte	0x00, 0xf5, 0x21, 0x00


	//----- nvinfo : EIATTR_KPARAM_INFO
	.align		4
.L_51:
        /*0088*/ 	.byte	0x04, 0x17
        /*008a*/ 	.short	(.L_53 - .L_52)
.L_52:
        /*008c*/ 	.word	0x00000000
        /*0090*/ 	.short	0x0000
        /*0092*/ 	.short	0x0000
        /*0094*/ 	.byte	0x00, 0xf5, 0x21, 0x00


	//----- nvinfo : EIATTR_SPARSE_MMA_MASK
	.align		4
.L_53:
        /*0098*/ 	.byte	0x03, 0x50
        /*009a*/ 	.short	0x0000


	//----- nvinfo : EIATTR_MAXREG_COUNT
	.align		4
        /*009c*/ 	.byte	0x03, 0x1b
        /*009e*/ 	.short	0x00ff


	//----- nvinfo : EIATTR_NUM_BARRIERS
	.align		4
        /*00a0*/ 	.byte	0x02, 0x4c
        /*00a2*/ 	.byte	0x01
	.zero		1


	//----- nvinfo : EIATTR_MERCURY_ISA_VERSION
	.align		4
        /*00a4*/ 	.byte	0x03, 0x5f
        /*00a6*/ 	.short	0x0101


	//----- nvinfo : EIATTR_VRC_CTA_INIT_COUNT
	.align		4
        /*00a8*/ 	.byte	0x02, 0x4a
	.zero		1
	.zero		1


	//----- nvinfo : EIATTR_EXIT_INSTR_OFFSETS
	.align		4
        /*00ac*/ 	.byte	0x04, 0x1c
        /*00ae*/ 	.short	(.L_55 - .L_54)


	//   ....[0]....
.L_54:
        /*00b0*/ 	.word	0x000041b0


	//   ....[1]....
        /*00b4*/ 	.word	0x00004270


	//----- nvinfo : EIATTR_CRS_STACK_SIZE
	.align		4
.L_55:
        /*00b8*/ 	.byte	0x04, 0x1e
        /*00ba*/ 	.short	(.L_57 - .L_56)
.L_56:
        /*00bc*/ 	.word	0x00000000


	//----- nvinfo : EIATTR_CBANK_PARAM_SIZE
	.align		4
.L_57:
        /*00c0*/ 	.byte	0x03, 0x19
        /*00c2*/ 	.short	0x0038


	//----- nvinfo : EIATTR_PARAM_CBANK
	.align		4
        /*00c4*/ 	.byte	0x04, 0x0a
        /*00c6*/ 	.short	(.L_59 - .L_58)
	.align		4
.L_58:
        /*00c8*/ 	.word	index@(.nv.constant0._Z16_attentionKernelPKfS0_S0_iiiiiPf)
        /*00cc*/ 	.short	0x0380
        /*00ce*/ 	.short	0x0038


	//----- nvinfo : EIATTR_SW_WAR
	.align		4
.L_59:
        /*00d0*/ 	.byte	0x04, 0x36
        /*00d2*/ 	.short	(.L_61 - .L_60)
.L_60:
        /*00d4*/ 	.word	0x00000008
.L_61:


//--------------------- .nv.callgraph             --------------------------
	.section	.nv.callgraph,"",@"SHT_CUDA_CALLGRAPH"
	.align	4
	.sectionentsize	8
	.align		4
        /*0000*/ 	.word	0x00000000
	.align		4
        /*0004*/ 	.word	0xffffffff
	.align		4
        /*0008*/ 	.word	0x00000000
	.align		4
        /*000c*/ 	.word	0xfffffffe
	.align		4
        /*0010*/ 	.word	0x00000000
	.align		4
        /*0014*/ 	.word	0xfffffffd
	.align		4
        /*0018*/ 	.word	0x00000000
	.align		4
        /*001c*/ 	.word	0xfffffffc


//--------------------- .nv.constant4             --------------------------
	.section	.nv.constant4,"a",@progbits
	.align	8
	.align		8
.nv.constant4:
        /*0000*/ 	.dword	_ZN34_INTERNAL_0580b782_4_k_cu_93dd87b44cuda3std3__45__cpo5beginE
	.align		8
        /*0008*/ 	.dword	_ZN34_INTERNAL_0580b782_4_k_cu_93dd87b44cuda3std3__45__cpo3endE
	.align		8
        /*0010*/ 	.dword	_ZN34_INTERNAL_0580b782_4_k_cu_93dd87b44cuda3std3__45__cpo6cbeginE
	.align		8
        /*0018*/ 	.dword	_ZN34_INTERNAL_0580b782_4_k_cu_93dd87b44cuda3std3__45__cpo4cendE
	.align		8
        /*0020*/ 	.dword	_ZN34_INTERNAL_0580b782_4_k_cu_93dd87b44cuda3std3__45__cpo6rbeginE
	.align		8
        /*0028*/ 	.dword	_ZN34_INTERNAL_0580b782_4_k_cu_93dd87b44cuda3std3__45__cpo4rendE
	.align		8
        /*0030*/ 	.dword	_ZN34_INTERNAL_0580b782_4_k_cu_93dd87b44cuda3std3__45__cpo7crbeginE
	.align		8
        /*0038*/ 	.dword	_ZN34_INTERNAL_0580b782_4_k_cu_93dd87b44cuda3std3__45__cpo5crendE
	.align		8
        /*0040*/ 	.dword	_ZN34_INTERNAL_0580b782_4_k_cu_93dd87b44cuda3std3__436_GLOBAL__N__0580b782_4_k_cu_93dd87b46ignoreE
	.align		8
        /*0048*/ 	.dword	_ZN34_INTERNAL_0580b782_4_k_cu_93dd87b44cuda3std3__419piecewise_constructE
	.align		8
        /*0050*/ 	.dword	_ZN34_INTERNAL_0580b782_4_k_cu_93dd87b44cuda3std3__48in_placeE
	.align		8
        /*0058*/ 	.dword	_ZN34_INTERNAL_0580b782_4_k_cu_93dd87b44cuda3std3__420unreachable_sentinelE
	.align		8
        /*0060*/ 	.dword	_ZN34_INTERNAL_0580b782_4_k_cu_93dd87b44cuda3std6ranges3__45__cpo4swapE
	.align		8
        /*0068*/ 	.dword	_ZN34_INTERNAL_0580b782_4_k_cu_93dd87b44cuda3std6ranges3__45__cpo9iter_moveE
	.align		8
        /*0070*/ 	.dword	_ZN34_INTERNAL_0580b782_4_k_cu_93dd87b44cuda3std6ranges3__45__cpo5beginE
	.align		8
        /*0078*/ 	.dword	_ZN34_INTERNAL_0580b782_4_k_cu_93dd87b44cuda3std6ranges3__45__cpo3endE
	.align		8
        /*0080*/ 	.dword	_ZN34_INTERNAL_0580b782_4_k_cu_93dd87b44cuda3std6ranges3__45__cpo6cbeginE
	.align		8
        /*0088*/ 	.dword	_ZN34_INTERNAL_0580b782_4_k_cu_93dd87b44cuda3std6ranges3__45__cpo4cendE
	.align		8
        /*0090*/ 	.dword	_ZN34_INTERNAL_0580b782_4_k_cu_93dd87b44cuda3std6ranges3__45__cpo7advanceE
	.align		8
        /*0098*/ 	.dword	_ZN34_INTERNAL_0580b782_4_k_cu_93dd87b44cuda3std6ranges3__45__cpo9iter_swapE
	.align		8
        /*00a0*/ 	.dword	_ZN34_INTERNAL_0580b782_4_k_cu_93dd87b44cuda3std6ranges3__45__cpo4nextE
	.align		8
        /*00a8*/ 	.dword	_ZN34_INTERNAL_0580b782_4_k_cu_93dd87b44cuda3std6ranges3__45__cpo4prevE
	.align		8
        /*00b0*/ 	.dword	_ZN34_INTERNAL_0580b782_4_k_cu_93dd87b44cuda3std6ranges3__45__cpo4dataE
	.align		8
        /*00b8*/ 	.dword	_ZN34_INTERNAL_0580b782_4_k_cu_93dd87b44cuda3std6ranges3__45__cpo5cdataE
	.align		8
        /*00c0*/ 	.dword	_ZN34_INTERNAL_0580b782_4_k_cu_93dd87b44cuda3std6ranges3__45__cpo4sizeE
	.align		8
        /*00c8*/ 	.dword	_ZN34_INTERNAL_0580b782_4_k_cu_93dd87b44cuda3std6ranges3__45__cpo5ssizeE
	.align		8
        /*00d0*/ 	.dword	_ZN34_INTERNAL_0580b782_4_k_cu_93dd87b44cuda3std6ranges3__45__cpo8distanceE
	.align		8
        /*00d8*/ 	.dword	_ZN34_INTERNAL_0580b782_4_k_cu_93dd87b46thrust24THRUST_300001_SM_1000_NS6system6detail10sequential3seqE


//--------------------- .text._Z16_attentionKernelPKfS0_S0_iiiiiPf --------------------------
	.section	.text._Z16_attentionKernelPKfS0_S0_iiiiiPf,"ax",@progbits
	.align	128
        .global         _Z16_attentionKernelPKfS0_S0_iiiiiPf
        .type           _Z16_attentionKernelPKfS0_S0_iiiiiPf,@function
        .size           _Z16_attentionKernelPKfS0_S0_iiiiiPf,(.L_x_28 - _Z16_attentionKernelPKfS0_S0_iiiiiPf)
        .other          _Z16_attentionKernelPKfS0_S0_iiiiiPf,@"STO_CUDA_ENTRY STV_DEFAULT"
_Z16_attentionKernelPKfS0_S0_iiiiiPf:
.text._Z16_attentionKernelPKfS0_S0_iiiiiPf:
[----:B------:R-:W-:Y:S01]  /*0000*/  LDC R1, c[0x0][0x37c] ;  /* 0x0000df00ff017b82 */ /* 0x000fe20000000800 */
[----:B------:R-:W0:Y:S07]  /*0010*/  LDCU UR4, c[0x0][0x3a4] ;  /* 0x00007480ff0477ac */ /* 0x000e2e0008000800 */
[----:B------:R-:W1:Y:S01]  /*0020*/  LDC R11, c[0x0][0x3a8] ;  /* 0x0000ea00ff0b7b82 */ /* 0x000e620000000800 */
[----:B------:R-:W2:Y:S01]  /*0030*/  LDCU UR5, c[0x0][0x3a0] ;  /* 0x00007400ff0577ac */ /* 0x000ea20008000800 */
[----:B------:R-:W3:Y:S06]  /*0040*/  LDCU.64 UR10, c[0x0][0x358] ;  /* 0x00006b00ff0a77ac */ /* 0x000eec0008000a00 */
[----:B------:R-:W4:Y:S08]  /*0050*/  LDC R9, c[0x0][0x364] ;  /* 0x0000d900ff097b82 */ /* 0x000f300000000800 */
[----:B------:R-:W1:Y:S01]  /*0060*/  LDC R6, c[0x0][0x370] ;  /* 0x0000dc00ff067b82 */ /* 0x000e620000000800 */
[----:B0-----:R-:W-:Y:S01]  /*0070*/  MOV R32, UR4 ;  /* 0x0000000400207c02 */ /* 0x001fe20008000f00 */
[----:B------:R-:W0:Y:S03]  /*0080*/  LDCU UR4, c[0x0][0x398] ;  /* 0x00007300ff0477ac */ /* 0x000e260008000800 */
[----:B------:R-:W-:-:S04]  /*0090*/  IABS R8, R32 ;  /* 0x0000002000087213 */ /* 0x000fc80000000000 */
[----:B------:R-:W5:Y:S01]  /*00a0*/  I2F.RP R4, R8 ;  /* 0x0000000800047306 */ /* 0x000f620000209400 */
[----:B0-----:R-:W-:Y:S01]  /*00b0*/  VIADD R0, R32, UR4 ;  /* 0x0000000420007c36 */ /* 0x001fe20008000000 */
[----:B------:R-:W4:Y:S06]  /*00c0*/  S2UR UR4, SR_CTAID.Y ;  /* 0x00000000000479c3 */ /* 0x000f2c0000002600 */
[----:B-----5:R-:W0:Y:S01]  /*00d0*/  MUFU.RCP R4, R4 ;  /* 0x0000000400047308 */ /* 0x020e220000001000 */
[----:B------:R-:W-:-:S04]  /*00e0*/  IADD3 R5, PT, PT, R0, -0x1, RZ ;  /* 0xffffffff00057810 */ /* 0x000fc80007ffe0ff */
[----:B------:R-:W-:Y:S02]  /*00f0*/  IABS R0, R5 ;  /* 0x0000000500007213 */ /* 0x000fe40000000000 */
[----:B------:R-:W-:-:S04]  /*0100*/  LOP3.LUT R5, R5, R32, RZ, 0x3c, !PT ;  /* 0x0000002005057212 */ /* 0x000fc800078e3cff */
[----:B------:R-:W-:Y:S02]  /*0110*/  ISETP.GE.AND P2, PT, R5, RZ, PT ;  /* 0x000000ff0500720c */ /* 0x000fe40003f46270 */
[----:B-1----:R-:W-:Y:S02]  /*0120*/  VIMNMX.U32 R5, PT, PT, R6, R11, PT ;  /* 0x0000000b06057248 */ /* 0x002fe40003fe0000 */
[----:B0-----:R-:W-:Y:S02]  /*0130*/  IADD3 R2, PT, PT, R4, 0xffffffe, RZ ;  /* 0x0ffffffe04027810 */ /* 0x001fe40007ffe0ff */
[----:B------:R-:W-:Y:S02]  /*0140*/  MOV R4, 0x400 ;  /* 0x0000040000047802 */ /* 0x000fe40000000f00 */
[----:B------:R0:W1:Y:S02]  /*0150*/  F2I.FTZ.U32.TRUNC.NTZ R3, R2 ;  /* 0x0000000200037305 */ /* 0x000064000021f000 */
[----:B0-----:R-:W-:Y:S01]  /*0160*/  HFMA2 R2, -RZ, RZ, 0, 0 ;  /* 0x00000000ff027431 */ /* 0x001fe200000001ff */
[----:B-1----:R-:W-:-:S05]  /*0170*/  IADD3 R7, PT, PT, RZ, -R3, RZ ;  /* 0x80000003ff077210 */ /* 0x002fca0007ffe0ff */
[----:B------:R-:W-:-:S04]  /*0180*/  IMAD R7, R7, R8, RZ ;  /* 0x0000000807077224 */ /* 0x000fc800078e02ff */
[----:B------:R-:W-:Y:S02]  /*0190*/  IMAD.HI.U32 R3, R3, R7, R2 ;  /* 0x0000000703037227 */ /* 0x000fe400078e0002 */
[----:B------:R-:W0:Y:S04]  /*01a0*/  S2R R7, SR_CgaCtaId ;  /* 0x0000000000077919 */ /* 0x000e280000008800 */
[----:B------:R-:W-:-:S05]  /*01b0*/  IMAD.HI.U32 R2, R3, R0, RZ ;  /* 0x0000000003027227 */ /* 0x000fca00078e00ff */
[----:B------:R-:W-:-:S05]  /*01c0*/  IADD3 R3, PT, PT, -R2, RZ, RZ ;  /* 0x000000ff02037210 */ /* 0x000fca0007ffe1ff */
[C---:B------:R-:W-:Y:S02]  /*01d0*/  IMAD R3, R8.reuse, R3, R0 ;  /* 0x0000000308037224 */ /* 0x040fe400078e0200 */
[----:B------:R-:W4:Y:S03]  /*01e0*/  S2R R0, SR_TID.Y ;  /* 0x0000000000007919 */ /* 0x000f260000002200 */
[----:B------:R-:W-:-:S13]  /*01f0*/  ISETP.GT.U32.AND P1, PT, R8, R3, PT ;  /* 0x000000030800720c */ /* 0x000fda0003f24070 */
[----:B------:R-:W-:Y:S01]  /*0200*/  @!P1 IMAD.IADD R3, R3, 0x1, -R8 ;  /* 0x0000000103039824 */ /* 0x000fe200078e0a08 */
[----:B------:R-:W-:Y:S02]  /*0210*/  @!P1 IADD3 R2, PT, PT, R2, 0x1, RZ ;  /* 0x0000000102029810 */ /* 0x000fe40007ffe0ff */
[C---:B------:R-:W-:Y:S02]  /*0220*/  ISETP.NE.AND P1, PT, R32.reuse, RZ, PT ;  /* 0x000000ff2000720c */ /* 0x040fe40003f25270 */
[----:B------:R-:W-:Y:S01]  /*0230*/  ISETP.GE.U32.AND P0, PT, R3, R8, PT ;  /* 0x000000080300720c */ /* 0x000fe20003f06070 */
[----:B--2---:R-:W-:Y:S01]  /*0240*/  IMAD R3, R32, UR5, RZ ;  /* 0x0000000520037c24 */ /* 0x004fe2000f8e02ff */
[----:B0-----:R-:W-:-:S05]  /*0250*/  LEA R4, R7, R4, 0x18 ;  /* 0x0000000407047211 */ /* 0x001fca00078ec0ff */
[----:B------:R-:W-:Y:S02]  /*0260*/  IMAD R7, R3, 0x8, R4 ;  /* 0x0000000803077824 */ /* 0x000fe400078e0204 */
[----:B----4-:R-:W-:-:S04]  /*0270*/  IMAD R6, R9, UR4, R0 ;  /* 0x0000000409067c24 */ /* 0x010fc8000f8e0200 */
[----:B------:R-:W-:Y:S02]  /*0280*/  @P0 IADD3 R2, PT, PT, R2, 0x1, RZ ;  /* 0x0000000102020810 */ /* 0x000fe40007ffe0ff */
[----:B------:R-:W-:Y:S02]  /*0290*/  ISETP.NE.AND P0, PT, R11, RZ, PT ;  /* 0x000000ff0b00720c */ /* 0x000fe40003f05270 */
[----:B------:R-:W-:Y:S02]  /*02a0*/  @!P2 IADD3 R2, PT, PT, -R2, RZ, RZ ;  /* 0x000000ff0202a210 */ /* 0x000fe40007ffe1ff */
[----:B------:R-:W-:-:S09]  /*02b0*/  @!P1 LOP3.LUT R2, RZ, R32, RZ, 0x33, !PT ;  /* 0x00000020ff029212 */ /* 0x000fd200078e33ff */
[----:B---3--:R-:W-:Y:S05]  /*02c0*/  @!P0 BRA `(.L_x_0) ;  /* 0x0000001000e88947 */ /* 0x008fea0003800000 */
[----:B------:R-:W0:Y:S01]  /*02d0*/  S2R R8, SR_TID.X ;  /* 0x0000000000087919 */ /* 0x000e220000002100 */
[C---:B------:R-:W-:Y:S01]  /*02e0*/  ISETP.GE.U32.AND P0, PT, R5.reuse, 0x4, PT ;  /* 0x000000040500780c */ /* 0x040fe20003f06070 */
[----:B------:R-:W-:Y:S01]  /*02f0*/  IMAD R12, R0, R32, RZ ;  /* 0x00000020000c7224 */ /* 0x000fe200078e02ff */
[C---:B------:R-:W-:Y:S02]  /*0300*/  LOP3.LUT R9, R5.reuse, 0x3, RZ, 0xc0, !PT ;  /* 0x0000000305097812 */ /* 0x040fe400078ec0ff */
[----:B------:R-:W-:Y:S01]  /*0310*/  MOV R10, RZ ;  /* 0x000000ff000a7202 */ /* 0x000fe20000000f00 */
[----:B------:R-:W-:-:S08]  /*0320*/  IMAD R11, R5, R12, RZ ;  /* 0x0000000c050b7224 */ /* 0x000fd000078e02ff */
[----:B------:R-:W-:Y:S05]  /*0330*/  @!P0 BRA `(.L_x_1) ;  /* 0x0000001000808947 */ /* 0x000fea0003800000 */
[----:B------:R-:W1:Y:S01]  /*0340*/  LDC R12, c[0x0][0x3a4] ;  /* 0x0000e900ff0c7b82 */ /* 0x000e620000000800 */
[----:B------:R-:W-:Y:S01]  /*0350*/  LOP3.LUT R10, R5, 0x7ffffffc, RZ, 0xc0, !PT ;  /* 0x7ffffffc050a7812 */ /* 0x000fe200078ec0ff */
[----:B------:R-:W2:Y:S03]  /*0360*/  LDCU UR7, c[0x0][0x39c] ;  /* 0x00007380ff0777ac */ /* 0x000ea60008000800 */
[----:B------:R-:W-:Y:S01]  /*0370*/  ISETP.GT.AND P0, PT, R10, RZ, PT ;  /* 0x000000ff0a00720c */ /* 0x000fe20003f04270 */
[----:B------:R-:W-:-:S12]  /*0380*/  UMOV UR4, URZ ;  /* 0x000000ff00047c82 */ /* 0x000fd80008000000 */
[----:B------:R-:W-:Y:S05]  /*0390*/  @!P0 BRA `(.L_x_2) ;  /* 0x0000000c00c88947 */ /* 0x000fea0003800000 */
[----:B------:R-:W-:Y:S02]  /*03a0*/  IADD3 R13, PT, PT, R10, -UR4, RZ ;  /* 0x800000040a0d7c10 */ /* 0x000fe4000fffe0ff */
[----:B------:R-:W-:Y:S02]  /*03b0*/  PLOP3.LUT P0, PT, PT, PT, PT, 0x80, 0x8 ;  /* 0x000000000008781c */ /* 0x000fe40003f0f070 */
[----:B------:R-:W-:-:S13]  /*03c0*/  ISETP.GT.AND P1, PT, R13, 0xc, PT ;  /* 0x0000000c0d00780c */ /* 0x000fda0003f24270 */
[----:B------:R-:W-:Y:S05]  /*03d0*/  @!P1 BRA `(.L_x_3) ;  /* 0x0000000800749947 */ /* 0x000fea0003800000 */
[----:B------:R-:W3:Y:S01]  /*03e0*/  LDC R32, c[0x0][0x3a4] ;  /* 0x0000e900ff207b82 */ /* 0x000ee20000000800 */
[----:B------:R-:W-:Y:S01]  /*03f0*/  PLOP3.LUT P0, PT, PT, PT, PT, 0x8, 0x80 ;  /* 0x000000000080781c */ /* 0x000fe20003f0e170 */
[----:B------:R-:W4:Y:S01]  /*0400*/  LDCU UR6, c[0x0][0x39c] ;  /* 0x00007380ff0677ac */ /* 0x000f220008000800 */
[----:B------:R-:W-:-:S11]  /*0410*/  IADD3 R13, PT, PT, R10, -0xc, RZ ;  /* 0xfffffff40a0d7810 */ /* 0x000fd60007ffe0ff */
.L_x_4:
[----:B0--3--:R-:W-:Y:S02]  /*0420*/  IMAD R31, R32, UR4, R8 ;  /* 0x00000004201f7c24 */ /* 0x009fe4000f8e0208 */
[----:B------:R-:W-:Y:S02]  /*0430*/  HFMA2 R33, -RZ, RZ, 0, 0 ;  /* 0x00000000ff217431 */ /* 0x000fe400000001ff */
[C---:B------:R-:W-:Y:S01]  /*0440*/  IMAD.IADD R21, R31.reuse, 0x1, R32 ;  /* 0x000000011f157824 */ /* 0x040fe200078e0220 */
[----:B----4-:R-:W-:-:S04]  /*0450*/  ISETP.GE.U32.AND P1, PT, R31, UR6, PT ;  /* 0x000000061f007c0c */ /* 0x010fc8000bf26070 */
[C---:B------:R-:W-:Y:S02]  /*0460*/  ISETP.GE.U32.AND P2, PT, R21.reuse, UR6, PT ;  /* 0x0000000615007c0c */ /* 0x040fe4000bf46070 */
[----:B------:R-:W-:-:S07]  /*0470*/  IADD3 R23, PT, PT, R21, R32, RZ ;  /* 0x0000002015177210 */ /* 0x000fce0007ffe0ff */
[----:B------:R-:W0:Y:S01]  /*0480*/  @!P1 LDC.64 R16, c[0x0][0x380] ;  /* 0x0000e000ff109b82 */ /* 0x000e220000000a00 */
[----:B------:R-:W-:-:S07]  /*0490*/  @!P1 IMAD R19, R6, UR6, R31 ;  /* 0x0000000606139c24 */ /* 0x000fce000f8e021f */
[----:B------:R-:W3:Y:S01]  /*04a0*/  @!P2 LDC.64 R14, c[0x0][0x380] ;  /* 0x0000e000ff0eab82 */ /* 0x000ee20000000a00 */
[----:B0-----:R-:W-:-:S05]  /*04b0*/  @!P1 IMAD.WIDE.U32 R18, R19, 0x4, R16 ;  /* 0x0000000413129825 */ /* 0x001fca00078e0010 */
[----:B------:R-:W4:Y:S01]  /*04c0*/  @!P1 LDG.E.CONSTANT R33, desc[UR10][R18.64] ;  /* 0x0000000a12219981 */ /* 0x000f22000c1e9900 */
[----:B------:R-:W-:Y:S01]  /*04d0*/  ISETP.GE.U32.AND P1, PT, R23, UR6, PT ;  /* 0x0000000617007c0c */ /* 0x000fe2000bf26070 */
[----:B------:R-:W-:Y:S01]  /*04e0*/  @!P2 IMAD R17, R6, UR6, R21 ;  /* 0x000000060611ac24 */ /* 0x000fe2000f8e0215 */
[----:B------:R-:W-:-:S03]  /*04f0*/  MOV R16, RZ ;  /* 0x000000ff00107202 */ /* 0x000fc60000000f00 */
[----:B---3--:R-:W-:-:S05]  /*0500*/  @!P2 IMAD.WIDE.U32 R14, R17, 0x4, R14 ;  /* 0x00000004110ea825 */ /* 0x008fca00078e000e */
[----:B------:R0:W3:Y:S01]  /*0510*/  @!P2 LDG.E.CONSTANT R16, desc[UR10][R14.64] ;  /* 0x0000000a0e10a981 */ /* 0x0000e2000c1e9900 */
[----:B------:R-:W-:Y:S02]  /*0520*/  IMAD.MOV.U32 R25, RZ, RZ, RZ ;  /* 0x000000ffff197224 */ /* 0x000fe400078e00ff */
[----:B------:R-:W-:Y:S01]  /*0530*/  @!P1 IMAD R17, R6, UR6, R23 ;  /* 0x0000000606119c24 */ /* 0x000fe2000f8e0217 */
[----:B0-----:R-:W0:Y:S03]  /*0540*/  @!P1 LDC.64 R14, c[0x0][0x380] ;  /* 0x0000e000ff0e9b82 */ /* 0x001e260000000a00 */
[----:B0-----:R-:W-:-:S05]  /*0550*/  @!P1 IMAD.WIDE.U32 R14, R17, 0x4, R14 ;  /* 0x00000004110e9825 */ /* 0x001fca00078e000e */
[----:B------:R0:W5:Y:S01]  /*0560*/  @!P1 LDG.E.CONSTANT R25, desc[UR10][R14.64] ;  /* 0x0000000a0e199981 */ /* 0x000162000c1e9900 */
[----:B------:R-:W-:Y:S01]  /*0570*/  IADD3 R17, PT, PT, R23, R32, RZ ;  /* 0x0000002017117210 */ /* 0x000fe20007ffe0ff */
[----:B------:R-:W-:Y:S01]  /*0580*/  UIADD3 UR5, UPT, UPT, UR4, 0x4, URZ ;  /* 0x0000000404057890 */ /* 0x000fe2000fffe0ff */
[----:B------:R-:W-:Y:S02]  /*0590*/  IMAD.MOV.U32 R30, RZ, RZ, RZ ;  /* 0x000000ffff1e7224 */ /* 0x000fe400078e00ff */
[----:B------:R-:W-:-:S03]  /*05a0*/  ISETP.GE.U32.AND P1, PT, R17, UR6, PT ;  /* 0x0000000611007c0c */ /* 0x000fc6000bf26070 */
[----:B0-----:R-:W-:-:S05]  /*05b0*/  IMAD R14, R32, UR5, R8 ;  /* 0x00000005200e7c24 */ /* 0x001fca000f8e0208 */
[C---:B------:R-:W-:Y:S02]  /*05c0*/  ISETP.GE.U32.AND P2, PT, R14.reuse, UR6, PT ;  /* 0x000000060e007c0c */ /* 0x040fe4000bf46070 */
[----:B------:R-:W-:-:S03]  /*05d0*/  IADD3 R22, PT, PT, R14, R32, RZ ;  /* 0x000000200e167210 */ /* 0x000fc60007ffe0ff */
[----:B------:R-:W0:Y:S01]  /*05e0*/  @!P1 LDC.64 R26, c[0x0][0x380] ;  /* 0x0000e000ff1a9b82 */ /* 0x000e220000000a00 */
[----:B------:R-:W-:Y:S01]  /*05f0*/  @!P1 IMAD R17, R6, UR6, R17 ;  /* 0x0000000606119c24 */ /* 0x000fe2000f8e0211 */
[C---:B------:R-:W-:Y:S02]  /*0600*/  IADD3 R15, PT, PT, R22.reuse, R32, RZ ;  /* 0x00000020160f7210 */ /* 0x040fe40007ffe0ff */
[----:B------:R-:W-:Y:S02]  /*0610*/  ISETP.GE.U32.AND P3, PT, R22, UR6, PT ;  /* 0x0000000616007c0c */ /* 0x000fe4000bf66070 */
[----:B------:R-:W-:Y:S02]  /*0620*/  ISETP.GE.U32.AND P4, PT, R15, UR6, PT ;  /* 0x000000060f007c0c */ /* 0x000fe4000bf86070 */
[----:B------:R-:W1:Y:S01]  /*0630*/  @!P2 LDC.64 R18, c[0x0][0x380] ;  /* 0x0000e000ff12ab82 */ /* 0x000e620000000a00 */
[----:B------:R-:W-:Y:S01]  /*0640*/  @!P2 IMAD R23, R6, UR6, R14 ;  /* 0x000000060617ac24 */ /* 0x000fe2000f8e020e */
[----:B------:R-:W-:-:S07]  /*0650*/  UIADD3 UR5, UPT, UPT, UR4, 0x8, URZ ;  /* 0x0000000804057890 */ /* 0x000fce000fffe0ff */
[----:B------:R-:W2:Y:S01]  /*0660*/  @!P3 LDC.64 R34, c[0x0][0x380] ;  /* 0x0000e000ff22bb82 */ /* 0x000ea20000000a00 */
[----:B0-----:R-:W-:Y:S01]  /*0670*/  @!P1 IMAD.WIDE.U32 R26, R17, 0x4, R26 ;  /* 0x00000004111a9825 */ /* 0x001fe200078e001a */
[----:B------:R-:W-:-:S06]  /*0680*/  IADD3 R17, PT, PT, R15, R32, RZ ;  /* 0x000000200f117210 */ /* 0x000fcc0007ffe0ff */
[----:B------:R-:W0:Y:S01]  /*0690*/  @!P4 LDC.64 R20, c[0x0][0x380] ;  /* 0x0000e000ff14cb82 */ /* 0x000e220000000a00 */
[----:B------:R2:W5:Y:S01]  /*06a0*/  @!P1 LDG.E.CONSTANT R30, desc[UR10][R26.64] ;  /* 0x0000000a1a1e9981 */ /* 0x000562000c1e9900 */
[----:B------:R-:W-:Y:S01]  /*06b0*/  ISETP.GE.U32.AND P1, PT, R17, UR6, PT ;  /* 0x0000000611007c0c */ /* 0x000fe2000bf26070 */
[----:B------:R-:W-:Y:S02]  /*06c0*/  IMAD R29, R32, UR5, R8 ;  /* 0x00000005201d7c24 */ /* 0x000fe4000f8e0208 */
[----:B-1----:R-:W-:Y:S01]  /*06d0*/  @!P2 IMAD.WIDE.U32 R18, R23, 0x4, R18 ;  /* 0x000000041712a825 */ /* 0x002fe200078e0012 */
[----:B--2---:R-:W-:-:S03]  /*06e0*/  CS2R R26, SRZ ;  /* 0x00000000001a7805 */ /* 0x004fc6000001ff00 */
[----:B------:R-:W-:-:S03]  /*06f0*/  @!P4 IMAD R15, R6, UR6, R15 ;  /* 0x00000006060fcc24 */ /* 0x000fc6000f8e020f */
[----:B------:R1:W2:Y:S01]  /*0700*/  @!P2 LDG.E.CONSTANT R27, desc[UR10][R18.64] ;  /* 0x0000000a121ba981 */ /* 0x0002a2000c1e9900 */
[----:B------:R-:W-:Y:S01]  /*0710*/  ISETP.GE.U32.AND P2, PT, R29, UR6, PT ;  /* 0x000000061d007c0c */ /* 0x000fe2000bf46070 */
[----:B------:R-:W-:Y:S01]  /*0720*/  @!P3 IMAD R23, R6, UR6, R22 ;  /* 0x000000060617bc24 */ /* 0x000fe2000f8e0216 */
[----:B------:R-:W-:Y:S01]  /*0730*/  MOV R22, RZ ;  /* 0x000000ff00167202 */ /* 0x000fe20000000f00 */
[----:B0-----:R-:W-:-:S04]  /*0740*/  @!P4 IMAD.WIDE.U32 R20, R15, 0x4, R20 ;  /* 0x000000040f14c825 */ /* 0x001fc800078e0014 */
[----:B------:R-:W-:Y:S02]  /*0750*/  HFMA2 R15, -RZ, RZ, 0, 0 ;  /* 0x00000000ff0f7431 */ /* 0x000fe400000001ff */
[----:B------:R-:W-:Y:S01]  /*0760*/  @!P3 IMAD.WIDE.U32 R34, R23, 0x4, R34 ;  /* 0x000000041722b825 */ /* 0x000fe200078e0022 */
[----:B-1----:R-:W0:Y:S01]  /*0770*/  @!P1 LDC.64 R18, c[0x0][0x380] ;  /* 0x0000e000ff129b82 */ /* 0x002e220000000a00 */
[----:B------:R1:W2:Y:S02]  /*0780*/  @!P4 LDG.E.CONSTANT R22, desc[UR10][R20.64] ;  /* 0x0000000a1416c981 */ /* 0x0002a4000c1e9900 */
[----:B------:R-:W-:Y:S02]  /*0790*/  IMAD.IADD R24, R29, 0x1, R32 ;  /* 0x000000011d187824 */ /* 0x000fe400078e0220 */
[----:B------:R1:W2:Y:S03]  /*07a0*/  @!P3 LDG.E.CONSTANT R15, desc[UR10][R34.64] ;  /* 0x0000000a220fb981 */ /* 0x0002a6000c1e9900 */
[----:B------:R-:W-:Y:S01]  /*07b0*/  ISETP.GE.U32.AND P3, PT, R24, UR6, PT ;  /* 0x0000000618007c0c */ /* 0x000fe2000bf66070 */
[----:B------:R-:W-:-:S02]  /*07c0*/  @!P1 IMAD R17, R6, UR6, R17 ;  /* 0x0000000606119c24 */ /* 0x000fc4000f8e0211 */
[----:B-1----:R-:W-:Y:S01]  /*07d0*/  HFMA2 R20, -RZ, RZ, 0, 0 ;  /* 0x00000000ff147431 */ /* 0x002fe200000001ff */
[----:B------:R-:W1:Y:S01]  /*07e0*/  @!P2 LDC.64 R34, c[0x0][0x380] ;  /* 0x0000e000ff22ab82 */ /* 0x000e620000000a00 */
[----:B------:R-:W-:Y:S01]  /*07f0*/  IADD3 R23, PT, PT, R24, R32, RZ ;  /* 0x0000002018177210 */ /* 0x000fe20007ffe0ff */
[----:B0-----:R-:W-:-:S05]  /*0800*/  @!P1 IMAD.WIDE.U32 R18, R17, 0x4, R18 ;  /* 0x0000000411129825 */ /* 0x001fca00078e0012 */
[----:B------:R0:W2:Y:S01]  /*0810*/  @!P1 LDG.E.CONSTANT R20, desc[UR10][R18.64] ;  /* 0x0000000a12149981 */ /* 0x0000a2000c1e9900 */
[----:B------:R-:W-:Y:S01]  /*0820*/  ISETP.GE.U32.AND P1, PT, R23, UR6, PT ;  /* 0x0000000617007c0c */ /* 0x000fe2000bf26070 */
[----:B------:R-:W-:Y:S01]  /*0830*/  @!P2 IMAD R17, R6, UR6, R29 ;  /* 0x000000060611ac24 */ /* 0x000fe2000f8e021d */
[----:B0-----:R-:W0:Y:S03]  /*0840*/  @!P3 LDC.64 R18, c[0x0][0x380] ;  /* 0x0000e000ff12bb82 */ /* 0x001e260000000a00 */
[----:B-1----:R-:W-:Y:S01]  /*0850*/  @!P2 IMAD.WIDE.U32 R34, R17, 0x4, R34 ;  /* 0x000000041122a825 */ /* 0x002fe200078e0022 */
[----:B------:R-:W-:-:S03]  /*0860*/  MOV R17, RZ ;  /* 0x000000ff00117202 */ /* 0x000fc60000000f00 */
[----:B------:R-:W-:-:S03]  /*0870*/  IMAD.IADD R21, R23, 0x1, R32 ;  /* 0x0000000117157824 */ /* 0x000fc600078e0220 */
[----:B------:R1:W2:Y:S02]  /*0880*/  @!P2 LDG.E.CONSTANT R17, desc[UR10][R34.64] ;  /* 0x0000000a2211a981 */ /* 0x0002a4000c1e9900 */
[----:B------:R-:W-:Y:S01]  /*0890*/  ISETP.GE.U32.AND P2, PT, R21, UR6, PT ;  /* 0x0000000615007c0c */ /* 0x000fe2000bf46070 */
[----:B------:R-:W-:Y:S01]  /*08a0*/  @!P3 IMAD R37, R6, UR6, R24 ;  /* 0x000000060625bc24 */ /* 0x000fe2000f8e0218 */
[----:B-1----:R-:W1:Y:S03]  /*08b0*/  @!P1 LDC.64 R34, c[0x0][0x380] ;  /* 0x0000e000ff229b82 */ /* 0x002e660000000a00 */
[----:B0-----:R-:W-:-:S05]  /*08c0*/  @!P3 IMAD.WIDE.U32 R18, R37, 0x4, R18 ;  /* 0x000000042512b825 */ /* 0x001fca00078e0012 */
[----:B------:R0:W2:Y:S01]  /*08d0*/  @!P3 LDG.E.CONSTANT R26, desc[UR10][R18.64] ;  /* 0x0000000a121ab981 */ /* 0x0000a2000c1e9900 */
[----:B------:R-:W-:Y:S01]  /*08e0*/  UIADD3 UR5, UPT, UPT, UR4, 0xc, URZ ;  /* 0x0000000c04057890 */ /* 0x000fe2000fffe0ff */
[----:B------:R-:W-:Y:S02]  /*08f0*/  HFMA2 R24, -RZ, RZ, 0, 0 ;  /* 0x00000000ff187431 */ /* 0x000fe400000001ff */
[----:B------:R-:W-:Y:S01]  /*0900*/  @!P1 IMAD R23, R6, UR6, R23 ;  /* 0x0000000606179c24 */ /* 0x000fe2000f8e0217 */
[----:B0-----:R-:W0:Y:S02]  /*0910*/  @!P2 LDC.64 R18, c[0x0][0x380] ;  /* 0x0000e000ff12ab82 */ /* 0x001e240000000a00 */
[----:B------:R-:W-:Y:S02]  /*0920*/  IMAD R28, R32, UR5, R8 ;  /* 0x00000005201c7c24 */ /* 0x000fe4000f8e0208 */
[----:B-1----:R-:W-:-:S05]  /*0930*/  @!P1 IMAD.WIDE.U32 R34, R23, 0x4, R34 ;  /* 0x0000000417229825 */ /* 0x002fca00078e0022 */
[----:B------:R-:W2:Y:S01]  /*0940*/  @!P1 LDG.E.CONSTANT R24, desc[UR10][R34.64] ;  /* 0x0000000a22189981 */ /* 0x000ea2000c1e9900 */
[----:B------:R-:W-:Y:S01]  /*0950*/  ISETP.GE.U32.AND P1, PT, R28, UR6, PT ;  /* 0x000000061c007c0c */ /* 0x000fe2000bf26070 */
[----:B------:R-:W-:Y:S01]  /*0960*/  @!P2 IMAD R21, R6, UR6, R21 ;  /* 0x000000060615ac24 */ /* 0x000fe2000f8e0215 */
[----:B------:R-:W-:-:S03]  /*0970*/  MOV R23, RZ ;  /* 0x000000ff00177202 */ /* 0x000fc60000000f00 */
[----:B0-----:R-:W-:-:S05]  /*0980*/  @!P2 IMAD.WIDE.U32 R18, R21, 0x4, R18 ;  /* 0x000000041512a825 */ /* 0x001fca00078e0012 */
[----:B------:R0:W2:Y:S03]  /*0990*/  @!P2 LDG.E.CONSTANT R23, desc[UR10][R18.64] ;  /* 0x0000000a1217a981 */ /* 0x0000a6000c1e9900 */
[----:B0-----:R-:W0:Y:S01]  /*09a0*/  @!P1 LDC.64 R18, c[0x0][0x380] ;  /* 0x0000e000ff129b82 */ /* 0x001e220000000a00 */
[----:B------:R-:W-:Y:S02]  /*09b0*/  @!P1 IMAD R21, R6, UR6, R28 ;  /* 0x0000000606159c24 */ /* 0x000fe4000f8e021c */
[----:B------:R-:W-:Y:S02]  /*09c0*/  IMAD.IADD R35, R28, 0x1, R32 ;  /* 0x000000011c237824 */ /* 0x000fe400078e0220 */
[----:B0-----:R-:W-:-:S04]  /*09d0*/  @!P1 IMAD.WIDE.U32 R18, R21, 0x4, R18 ;  /* 0x0000000415129825 */ /* 0x001fc800078e0012 */
[----:B------:R-:W-:-:S06]  /*09e0*/  HFMA2 R21, -RZ, RZ, 0, 0 ;  /* 0x00000000ff157431 */ /* 0x000fcc00000001ff */
[----:B------:R0:W2:Y:S01]  /*09f0*/  @!P1 LDG.E.CONSTANT R21, desc[UR10][R18.64] ;  /* 0x0000000a12159981 */ /* 0x0000a2000c1e9900 */
[----:B------:R-:W-:Y:S02]  /*0a00*/  ISETP.GE.U32.AND P1, PT, R35, UR6, PT ;  /* 0x0000000623007c0c */ /* 0x000fe4000bf26070 */
[----:B------:R-:W-:-:S04]  /*0a10*/  IADD3 R34, PT, PT, R11, R31, RZ ;  /* 0x0000001f0b227210 */ /* 0x000fc80007ffe0ff */
[----:B------:R-:W-:-:S07]  /*0a20*/  LEA R34, R34, R7, 0x2 ;  /* 0x0000000722227211 */ /* 0x000fce00078e10ff */
[----:B0-----:R-:W0:Y:S01]  /*0a30*/  @!P1 LDC.64 R18, c[0x0][0x380] ;  /* 0x0000e000ff129b82 */ /* 0x001e220000000a00 */
[----:B------:R-:W-:Y:S01]  /*0a40*/  LEA R31, R32, R34, 0x2 ;  /* 0x00000022201f7211 */ /* 0x000fe200078e10ff */
[----:B----4-:R-:W-:Y:S04]  /*0a50*/  STS [R34], R33 ;  /* 0x0000002122007388 */ /* 0x010fe80000000800 */
[----:B---3--:R1:W-:Y:S02]  /*0a60*/  STS [R31], R16 ;  /* 0x000000101f007388 */ /* 0x0083e40000000800 */
[----:B-1----:R-:W-:Y:S02]  /*0a70*/  IMAD.IADD R16, R35, 0x1, R32 ;  /* 0x0000000123107824 */ /* 0x002fe400078e0220 */
[----:B------:R-:W-:-:S03]  /*0a80*/  @!P1 IMAD R35, R6, UR6, R35 ;  /* 0x0000000606239c24 */ /* 0x000fc6000f8e0223 */
[----:B------:R-:W-:Y:S01]  /*0a90*/  ISETP.GE.U32.AND P2, PT, R16, UR6, PT ;  /* 0x0000000610007c0c */ /* 0x000fe2000bf46070 */
[----:B0-----:R-:W-:Y:S01]  /*0aa0*/  @!P1 IMAD.WIDE.U32 R18, R35, 0x4, R18 ;  /* 0x0000000423129825 */ /* 0x001fe200078e0012 */
[----:B------:R-:W-:-:S06]  /*0ab0*/  MOV R33, RZ ;  /* 0x000000ff00217202 */ /* 0x000fcc0000000f00 */
[----:B------:R0:W3:Y:S01]  /*0ac0*/  @!P1 LDG.E.CONSTANT R33, desc[UR10][R18.64] ;  /* 0x0000000a12219981 */ /* 0x0000e2000c1e9900 */
[----:B------:R-:W-:-:S04]  /*0ad0*/  LEA R31, R32, R31, 0x2 ;  /* 0x0000001f201f7211 */ /* 0x000fc800078e10ff */
[----:B0-----:R-:W0:Y:S01]  /*0ae0*/  @!P2 LDC.64 R18, c[0x0][0x380] ;  /* 0x0000e000ff12ab82 */ /* 0x001e220000000a00 */
[----:B-----5:R1:W-:Y:S01]  /*0af0*/  STS [R31], R25 ;  /* 0x000000191f007388 */ /* 0x0203e20000000800 */
[----:B------:R-:W-:Y:S01]  /*0b00*/  @!P2 IMAD R35, R6, UR6, R16 ;  /* 0x000000060623ac24 */ /* 0x000fe2000f8e0210 */
[----:B-1----:R-:W-:-:S04]  /*0b10*/  IADD3 R25, PT, PT, R16, R32, RZ ;  /* 0x0000002010197210 */ /* 0x002fc80007ffe0ff */
[----:B------:R-:W-:Y:S01]  /*0b20*/  ISETP.GE.U32.AND P1, PT, R25, UR6, PT ;  /* 0x0000000619007c0c */ /* 0x000fe2000bf26070 */
[----:B------:R-:W-:Y:S02]  /*0b30*/  IMAD.MOV.U32 R16, RZ, RZ, RZ ;  /* 0x000000ffff107224 */ /* 0x000fe400078e00ff */
[----:B0-----:R-:W-:-:S05]  /*0b40*/  @!P2 IMAD.WIDE.U32 R18, R35, 0x4, R18 ;  /* 0x000000042312a825 */ /* 0x001fca00078e0012 */
[----:B------:R0:W4:Y:S05]  /*0b50*/  @!P2 LDG.E.CONSTANT R16, desc[UR10][R18.64] ;  /* 0x0000000a1210a981 */ /* 0x00012a000c1e9900 */
[----:B0-----:R-:W0:Y:S01]  /*0b60*/  @!P1 LDC.64 R18, c[0x0][0x380] ;  /* 0x0000e000ff129b82 */ /* 0x001e220000000a00 */
[----:B------:R-:W-:Y:S02]  /*0b70*/  HFMA2 R34, -RZ, RZ, 0, 0 ;  /* 0x00000000ff227431 */ /* 0x000fe400000001ff */
[----:B------:R-:W-:-:S04]  /*0b80*/  @!P1 IMAD R35, R6, UR6, R25 ;  /* 0x0000000606239c24 */ /* 0x000fc8000f8e0219 */
[----:B0-----:R-:W-:-:S05]  /*0b90*/  @!P1 IMAD.WIDE.U32 R18, R35, 0x4, R18 ;  /* 0x0000000423129825 */ /* 0x001fca00078e0012 */
[----:B------:R0:W5:Y:S01]  /*0ba0*/  @!P1 LDG.E.CONSTANT R34, desc[UR10][R18.64] ;  /* 0x0000000a12229981 */ /* 0x000162000c1e9900 */
[----:B------:R-:W-:-:S05]  /*0bb0*/  IADD3 R14, PT, PT, R11, R14, RZ ;  /* 0x0000000e0b0e7210 */ /* 0x000fca0007ffe0ff */
[--C-:B------:R-:W-:Y:S01]  /*0bc0*/  IMAD R25, R14, 0x4, R7.reuse ;  /* 0x000000040e197824 */ /* 0x100fe200078e0207 */
[C---:B------:R-:W-:Y:S02]  /*0bd0*/  IADD3 R14, PT, PT, R11.reuse, R29, RZ ;  /* 0x0000001d0b0e7210 */ /* 0x040fe40007ffe0ff */
[----:B------:R-:W-:Y:S02]  /*0be0*/  IADD3 R28, PT, PT, R11, R28, RZ ;  /* 0x0000001c0b1c7210 */ /* 0x000fe40007ffe0ff */
[----:B------:R-:W-:Y:S01]  /*0bf0*/  LEA R29, R32, R25, 0x2 ;  /* 0x00000019201d7211 */ /* 0x000fe200078e10ff */
[----:B------:R-:W-:Y:S01]  /*0c00*/  IMAD R36, R14, 0x4, R7 ;  /* 0x000000040e247824 */ /* 0x000fe200078e0207 */
[C---:B------:R-:W-:Y:S02]  /*0c10*/  LEA R31, R32.reuse, R31, 0x2 ;  /* 0x0000001f201f7211 */ /* 0x040fe400078e10ff */
[C---:B------:R-:W-:Y:S02]  /*0c20*/  LEA R35, R32.reuse, R29, 0x2 ;  /* 0x0000001d20237211 */ /* 0x040fe400078e10ff */
[----:B------:R-:W-:-:S02]  /*0c30*/  LEA R37, R32, R36, 0x2 ;  /* 0x0000002420257211 */ /* 0x000fc400078e10ff */
[----:B------:R-:W-:Y:S01]  /*0c40*/  LEA R28, R28, R7, 0x2 ;  /* 0x000000071c1c7211 */ /* 0x000fe200078e10ff */
[----:B------:R1:W-:Y:S01]  /*0c50*/  STS [R31], R30 ;  /* 0x0000001e1f007388 */ /* 0x0003e20000000800 */
[C---:B0-----:R-:W-:Y:S02]  /*0c60*/  IMAD R19, R32.reuse, 0x4, R35 ;  /* 0x0000000420137824 */ /* 0x041fe400078e0223 */
[C---:B------:R-:W-:Y:S01]  /*0c70*/  LEA R18, R32.reuse, R28, 0x2 ;  /* 0x0000001c20127211 */ /* 0x040fe200078e10ff */
[----:B--2---:R0:W-:Y:S01]  /*0c80*/  STS [R25], R27 ;  /* 0x0000001b19007388 */ /* 0x0041e20000000800 */
[----:B-1----:R-:W-:-:S03]  /*0c90*/  LEA R31, R32, R37, 0x2 ;  /* 0x00000025201f7211 */ /* 0x002fc600078e10ff */
[----:B------:R1:W-:Y:S01]  /*0ca0*/  STS [R29], R15 ;  /* 0x0000000f1d007388 */ /* 0x0003e20000000800 */
[----:B0-----:R-:W-:-:S03]  /*0cb0*/  LEA R25, R32, R18, 0x2 ;  /* 0x0000001220197211 */ /* 0x001fc600078e10ff */
[----:B------:R0:W-:Y:S01]  /*0cc0*/  STS [R35], R22 ;  /* 0x0000001623007388 */ /* 0x0001e20000000800 */
[----:B------:R-:W-:-:S03]  /*0cd0*/  IMAD R14, R32, 0x4, R31 ;  /* 0x00000004200e7824 */ /* 0x000fc600078e021f */
[----:B------:R0:W-:Y:S01]  /*0ce0*/  STS [R19], R20 ;  /* 0x0000001413007388 */ /* 0x0001e20000000800 */
[----:B-1----:R-:W-:Y:S01]  /*0cf0*/  LEA R15, R32, R25, 0x2 ;  /* 0x00000019200f7211 */ /* 0x002fe200078e10ff */
[----:B------:R-:W-:Y:S02]  /*0d00*/  UIADD3 UR4, UPT, UPT, UR4, 0x10, URZ ;  /* 0x0000001004047890 */ /* 0x000fe4000fffe0ff */
[----:B------:R0:W-:Y:S04]  /*0d10*/  STS [R36], R17 ;  /* 0x0000001124007388 */ /* 0x0001e80000000800 */
[----:B------:R-:W-:Y:S01]  /*0d20*/  ISETP.LE.AND P1, PT, R13, UR4, PT ;  /* 0x000000040d007c0c */ /* 0x000fe2000bf23270 */
[----:B------:R0:W-:Y:S04]  /*0d30*/  STS [R37], R26 ;  /* 0x0000001a25007388 */ /* 0x0001e80000000800 */
[----:B------:R0:W-:Y:S04]  /*0d40*/  STS [R31], R24 ;  /* 0x000000181f007388 */ /* 0x0001e80000000800 */
[----:B------:R0:W-:Y:S04]  /*0d50*/  STS [R14], R23 ;  /* 0x000000170e007388 */ /* 0x0001e80000000800 */
[----:B------:R0:W-:Y:S04]  /*0d60*/  STS [R28], R21 ;  /* 0x000000151c007388 */ /* 0x0001e80000000800 */
[----:B---3--:R0:W-:Y:S04]  /*0d70*/  STS [R18], R33 ;  /* 0x0000002112007388 */ /* 0x0081e80000000800 */
[----:B----4-:R0:W-:Y:S04]  /*0d80*/  STS [R25], R16 ;  /* 0x0000001019007388 */ /* 0x0101e80000000800 */
[----:B-----5:R0:W-:Y:S01]  /*0d90*/  STS [R15], R34 ;  /* 0x000000220f007388 */ /* 0x0201e20000000800 */
[----:B------:R-:W-:Y:S05]  /*0da0*/  @!P1 BRA `(.L_x_4) ;  /* 0xfffffff4009c9947 */ /* 0x000fea000383ffff */
.L_x_3:
[----:B------:R-:W-:-:S04]  /*0db0*/  IADD3 R13, PT, PT, R10, -UR4, RZ ;  /* 0x800000040a0d7c10 */ /* 0x000fc8000fffe0ff */
[----:B------:R-:W-:-:S13]  /*0dc0*/  ISETP.GT.AND P1, PT, R13, 0x4, PT ;  /* 0x000000040d00780c */ /* 0x000fda0003f24270 */
[----:B------:R-:W-:Y:S05]  /*0dd0*/  @!P1 BRA `(.L_x_5) ;  /* 0x0000000400309947 */ /* 0x000fea0003800000 */
[----:B------:R-:W3:Y:S01]  /*0de0*/  LDCU UR5, c[0x0][0x39c] ;  /* 0x00007380ff0577ac */ /* 0x000ee20008000800 */
[----:B0-----:R-:W-:Y:S01]  /*0df0*/  IMAD R13, R32, UR4, R8 ;  /* 0x00000004200d7c24 */ /* 0x001fe2000f8e0208 */
[----:B------:R-:W-:Y:S01]  /*0e00*/  MOV R25, RZ ;  /* 0x000000ff00197202 */ /* 0x000fe20000000f00 */
[----:B------:R-:W-:-:S03]  /*0e10*/  UIADD3 UR4, UPT, UPT, UR4, 0x4, URZ ;  /* 0x0000000404047890 */ /* 0x000fc6000fffe0ff */
[----:B------:R-:W-:-:S03]  /*0e20*/  IADD3 R23, PT, PT, R13, R32, RZ ;  /* 0x000000200d177210 */ /* 0x000fc60007ffe0ff */
[----:B------:R-:W-:Y:S02]  /*0e30*/  IMAD R24, R32, UR4, R8 ;  /* 0x0000000420187c24 */ /* 0x000fe4000f8e0208 */
[----:B------:R-:W-:-:S03]  /*0e40*/  IMAD.IADD R29, R23, 0x1, R32 ;  /* 0x00000001171d7824 */ /* 0x000fc600078e0220 */
[-C--:B------:R-:W-:Y:S02]  /*0e50*/  IADD3 R26, PT, PT, R24, R32.reuse, RZ ;  /* 0x00000020181a7210 */ /* 0x080fe40007ffe0ff */
[----:B------:R-:W-:Y:S02]  /*0e60*/  IADD3 R31, PT, PT, R29, R32, RZ ;  /* 0x000000201d1f7210 */ /* 0x000fe40007ffe0ff */
[----:B---3--:R-:W-:Y:S02]  /*0e70*/  ISETP.GE.U32.AND P3, PT, R13, UR5, PT ;  /* 0x000000050d007c0c */ /* 0x008fe4000bf66070 */
[----:B------:R-:W-:Y:S02]  /*0e80*/  ISETP.GE.U32.AND P1, PT, R29, UR5, PT ;  /* 0x000000051d007c0c */ /* 0x000fe4000bf26070 */
[----:B------:R-:W-:Y:S01]  /*0e90*/  ISETP.GE.U32.AND P2, PT, R23, UR5, PT ;  /* 0x0000000517007c0c */ /* 0x000fe2000bf46070 */
[----:B------:R-:W-:Y:S01]  /*0ea0*/  IMAD.IADD R27, R26, 0x1, R32 ;  /* 0x000000011a1b7824 */ /* 0x000fe200078e0220 */
[----:B------:R-:W-:-:S07]  /*0eb0*/  ISETP.GE.U32.AND P0, PT, R31, UR5, PT ;  /* 0x000000051f007c0c */ /* 0x000fce000bf06070 */
[----:B------:R-:W0:Y:S01]  /*0ec0*/  @!P3 LDC.64 R18, c[0x0][0x380] ;  /* 0x0000e000ff12bb82 */ /* 0x000e220000000a00 */
[----:B------:R-:W-:-:S07]  /*0ed0*/  @!P3 IMAD R21, R6, UR5, R13 ;  /* 0x000000050615bc24 */ /* 0x000fce000f8e020d */
[----:B------:R-:W3:Y:S08]  /*0ee0*/  @!P1 LDC.64 R16, c[0x0][0x380] ;  /* 0x0000e000ff109b82 */ /* 0x000ef00000000a00 */
[----:B------:R-:W4:Y:S01]  /*0ef0*/  @!P2 LDC.64 R14, c[0x0][0x380] ;  /* 0x0000e000ff0eab82 */ /* 0x000f220000000a00 */
[----:B------:R-:W-:Y:S01]  /*0f00*/  @!P1 IMAD R29, R6, UR5, R29 ;  /* 0x00000005061d9c24 */ /* 0x000fe2000f8e021d */
[----:B------:R-:W-:Y:S01]  /*0f10*/  ISETP.GE.U32.AND P5, PT, R27, UR5, PT ;  /* 0x000000051b007c0c */ /* 0x000fe2000bfa6070 */
[----:B0-----:R-:W-:Y:S01]  /*0f20*/  @!P3 IMAD.WIDE.U32 R18, R21, 0x4, R18 ;  /* 0x000000041512b825 */ /* 0x001fe200078e0012 */
[----:B------:R-:W-:-:S02]  /*0f30*/  IADD3 R28, PT, PT, R27, R32, RZ ;  /* 0x000000201b1c7210 */ /* 0x000fc40007ffe0ff */
[----:B------:R-:W-:Y:S02]  /*0f40*/  ISETP.GE.U32.AND P4, PT, R26, UR5, PT ;  /* 0x000000051a007c0c */ /* 0x000fe4000bf86070 */
[----:B------:R-:W5:Y:S01]  /*0f50*/  @!P3 LDG.E.CONSTANT R25, desc[UR10][R18.64] ;  /* 0x0000000a1219b981 */ /* 0x000f62000c1e9900 */
[----:B------:R-:W-:Y:S01]  /*0f60*/  ISETP.GE.U32.AND P3, PT, R24, UR5, PT ;  /* 0x0000000518007c0c */ /* 0x000fe2000bf66070 */
[----:B------:R-:W-:Y:S01]  /*0f70*/  @!P2 IMAD R21, R6, UR5, R23 ;  /* 0x000000050615ac24 */ /* 0x000fe2000f8e0217 */
[----:B------:R-:W-:Y:S01]  /*0f80*/  ISETP.GE.U32.AND P6, PT, R28, UR5, PT ;  /* 0x000000051c007c0c */ /* 0x000fe2000bfc6070 */
[----:B---3--:R-:W-:-:S04]  /*0f90*/  @!P1 IMAD.WIDE.U32 R16, R29, 0x4, R16 ;  /* 0x000000041d109825 */ /* 0x008fc800078e0010 */
[----:B------:R-:W-:Y:S01]  /*0fa0*/  HFMA2 R29, -RZ, RZ, 0, 0 ;  /* 0x00000000ff1d7431 */ /* 0x000fe200000001ff */
[----:B------:R-:W-:Y:S01]  /*0fb0*/  MOV R30, RZ ;  /* 0x000000ff001e7202 */ /* 0x000fe20000000f00 */
[----:B------:R-:W0:Y:S01]  /*0fc0*/  @!P0 LDC.64 R22, c[0x0][0x380] ;  /* 0x0000e000ff168b82 */ /* 0x000e220000000a00 */
[----:B----4-:R-:W-:-:S04]  /*0fd0*/  @!P2 IMAD.WIDE.U32 R14, R21, 0x4, R14 ;  /* 0x00000004150ea825 */ /* 0x010fc800078e000e */
[----:B------:R3:W4:Y:S03]  /*0fe0*/  @!P1 LDG.E.CONSTANT R30, desc[UR10][R16.64] ;  /* 0x0000000a101e9981 */ /* 0x000726000c1e9900 */
[----:B------:R-:W1:Y:S01]  /*0ff0*/  @!P3 LDC.64 R20, c[0x0][0x380] ;  /* 0x0000e000ff14bb82 */ /* 0x000e620000000a00 */
[----:B------:R2:W4:Y:S07]  /*1000*/  @!P2 LDG.E.CONSTANT R29, desc[UR10][R14.64] ;  /* 0x0000000a0e1da981 */ /* 0x00052e000c1e9900 */
[----:B---3--:R-:W3:Y:S08]  /*1010*/  @!P5 LDC.64 R16, c[0x0][0x380] ;  /* 0x0000e000ff10db82 */ /* 0x008ef00000000a00 */
[----:B--2---:R-:W2:Y:S08]  /*1020*/  @!P4 LDC.64 R14, c[0x0][0x380] ;  /* 0x0000e000ff0ecb82 */ /* 0x004eb00000000a00 */
[----:B------:R-:W2:Y:S01]  /*1030*/  @!P6 LDC.64 R18, c[0x0][0x380] ;  /* 0x0000e000ff12eb82 */ /* 0x000ea20000000a00 */
[----:B------:R-:W-:-:S02]  /*1040*/  @!P0 IMAD R31, R6, UR5, R31 ;  /* 0x00000005061f8c24 */ /* 0x000fc4000f8e021f */
[----:B------:R-:W-:Y:S02]  /*1050*/  @!P5 IMAD R27, R6, UR5, R27 ;  /* 0x00000005061bdc24 */ /* 0x000fe4000f8e021b */
[----:B0-----:R-:W-:-:S04]  /*1060*/  @!P0 IMAD.WIDE.U32 R22, R31, 0x4, R22 ;  /* 0x000000041f168825 */ /* 0x001fc800078e0016 */
[----:B------:R-:W-:Y:S02]  /*1070*/  IMAD.MOV.U32 R31, RZ, RZ, RZ ;  /* 0x000000ffff1f7224 */ /* 0x000fe400078e00ff */
[C---:B------:R-:W-:Y:S02]  /*1080*/  @!P3 IMAD R33, R6.reuse, UR5, R24 ;  /* 0x000000050621bc24 */ /* 0x040fe4000f8e0218 */
[C---:B------:R-:W-:Y:S02]  /*1090*/  @!P4 IMAD R35, R6.reuse, UR5, R26 ;  /* 0x000000050623cc24 */ /* 0x040fe4000f8e021a */
[----:B---3--:R-:W-:Y:S01]  /*10a0*/  @!P5 IMAD.WIDE.U32 R16, R27, 0x4, R16 ;  /* 0x000000041b10d825 */ /* 0x008fe200078e0010 */
[----:B------:R-:W-:Y:S01]  /*10b0*/  CS2R R26, SRZ ;  /* 0x00000000001a7805 */ /* 0x000fe2000001ff00 */
[----:B------:R0:W3:Y:S02]  /*10c0*/  @!P0 LDG.E.CONSTANT R31, desc[UR10][R22.64] ;  /* 0x0000000a161f8981 */ /* 0x0000e4000c1e9900 */
[----:B------:R-:W-:-:S02]  /*10d0*/  @!P6 IMAD R37, R6, UR5, R28 ;  /* 0x000000050625ec24 */ /* 0x000fc4000f8e021c */
[----:B-1----:R-:W-:-:S04]  /*10e0*/  @!P3 IMAD.WIDE.U32 R20, R33, 0x4, R20 ;  /* 0x000000042114b825 */ /* 0x002fc800078e0014 */
[----:B--2---:R-:W-:Y:S01]  /*10f0*/  @!P4 IMAD.WIDE.U32 R14, R35, 0x4, R14 ;  /* 0x00000004230ec825 */ /* 0x004fe200078e000e */
[----:B------:R1:W2:Y:S01]  /*1100*/  @!P3 LDG.E.CONSTANT R27, desc[UR10][R20.64] ;  /* 0x0000000a141bb981 */ /* 0x0002a2000c1e9900 */
[----:B0-----:R-:W-:Y:S02]  /*1110*/  CS2R R22, SRZ ;  /* 0x0000000000167805 */ /* 0x001fe4000001ff00 */
[----:B------:R-:W-:Y:S01]  /*1120*/  @!P6 IMAD.WIDE.U32 R18, R37, 0x4, R18 ;  /* 0x000000042512e825 */ /* 0x000fe200078e0012 */
[----:B------:R0:W2:Y:S04]  /*1130*/  @!P4 LDG.E.CONSTANT R26, desc[UR10][R14.64] ;  /* 0x0000000a0e1ac981 */ /* 0x0000a8000c1e9900 */
[----:B------:R-:W2:Y:S04]  /*1140*/  @!P5 LDG.E.CONSTANT R23, desc[UR10][R16.64] ;  /* 0x0000000a1017d981 */ /* 0x000ea8000c1e9900 */
[----:B------:R-:W2:Y:S01]  /*1150*/  @!P6 LDG.E.CONSTANT R22, desc[UR10][R18.64] ;  /* 0x0000000a1216e981 */ /* 0x000ea2000c1e9900 */
[----:B------:R-:W-:-:S04]  /*1160*/  IADD3 R28, PT, PT, R11, R13, RZ ;  /* 0x0000000d0b1c7210 */ /* 0x000fc80007ffe0ff */
[----:B------:R-:W-:Y:S02]  /*1170*/  LEA R28, R28, R7, 0x2 ;  /* 0x000000071c1c7211 */ /* 0x000fe400078e10ff */
[----:B------:R-:W-:-:S03]  /*1180*/  IADD3 R24, PT, PT, R11, R24, RZ ;  /* 0x000000180b187210 */ /* 0x000fc60007ffe0ff */
[----:B------:R-:W-:Y:S01]  /*1190*/  IMAD R33, R32, 0x4, R28 ;  /* 0x0000000420217824 */ /* 0x000fe200078e021c */
[----:B------:R-:W-:-:S04]  /*11a0*/  LEA R24, R24, R7, 0x2 ;  /* 0x0000000718187211 */ /* 0x000fc800078e10ff */
[C---:B------:R-:W-:Y:S02]  /*11b0*/  LEA R35, R32.reuse, R33, 0x2 ;  /* 0x0000002120237211 */ /* 0x040fe400078e10ff */
[----:B------:R-:W-:-:S03]  /*11c0*/  LEA R37, R32, R24, 0x2 ;  /* 0x0000001820257211 */ /* 0x000fc600078e10ff */
[C---:B-1----:R-:W-:Y:S01]  /*11d0*/  IMAD R20, R32.reuse, 0x4, R35 ;  /* 0x0000000420147824 */ /* 0x042fe200078e0223 */
[----:B0-----:R-:W-:-:S04]  /*11e0*/  LEA R14, R32, R37, 0x2 ;  /* 0x00000025200e7211 */ /* 0x001fc800078e10ff */
[----:B------:R-:W-:Y:S02]  /*11f0*/  LEA R13, R32, R14, 0x2 ;  /* 0x0000000e200d7211 */ /* 0x000fe400078e10ff */
[----:B------:R-:W-:Y:S01]  /*1200*/  PLOP3.LUT P0, PT, PT, PT, PT, 0x8, 0x80 ;  /* 0x000000000080781c */ /* 0x000fe20003f0e170 */
[----:B------:R-:W-:Y:S01]  /*1210*/  UIADD3 UR4, UPT, UPT, UR4, 0x4, URZ ;  /* 0x0000000404047890 */ /* 0x000fe2000fffe0ff */
[----:B-----5:R0:W-:Y:S04]  /*1220*/  STS [R28], R25 ;  /* 0x000000191c007388 */ /* 0x0201e80000000800 */
[----:B----4-:R0:W-:Y:S04]  /*1230*/  STS [R33], R29 ;  /* 0x0000001d21007388 */ /* 0x0101e80000000800 */
[----:B------:R0:W-:Y:S04]  /*1240*/  STS [R35], R30 ;  /* 0x0000001e23007388 */ /* 0x0001e80000000800 */
[----:B---3--:R0:W-:Y:S04]  /*1250*/  STS [R20], R31 ;  /* 0x0000001f14007388 */ /* 0x0081e80000000800 */
[----:B--2---:R0:W-:Y:S04]  /*1260*/  STS [R24], R27 ;  /* 0x0000001b18007388 */ /* 0x0041e80000000800 */
[----:B------:R0:W-:Y:S04]  /*1270*/  STS [R37], R26 ;  /* 0x0000001a25007388 */ /* 0x0001e80000000800 */
[----:B------:R0:W-:Y:S04]  /*1280*/  STS [R14], R23 ;  /* 0x000000170e007388 */ /* 0x0001e80000000800 */
[----:B------:R0:W-:Y:S02]  /*1290*/  STS [R13], R22 ;  /* 0x000000160d007388 */ /* 0x0001e40000000800 */
.L_x_5:
[----:B------:R-:W-:-:S13]  /*12a0*/  ISETP.NE.OR P0, PT, R10, UR4, P0 ;  /* 0x000000040a007c0c */ /* 0x000fda0008705670 */
[----:B------:R-:W-:Y:S05]  /*12b0*/  @!P0 BRA `(.L_x_1) ;  /* 0x0000000000a08947 */ /* 0x000fea0003800000 */
.L_x_2:
[----:B-1----:R-:W-:Y:S01]  /*12c0*/  MOV R32, R12 ;  /* 0x0000000c00207202 */ /* 0x002fe20000000f00 */
[----:B0---4-:R-:W-:-:S04]  /*12d0*/  IMAD.MOV.U32 R26, RZ, RZ, RZ ;  /* 0x000000ffff1a7224 */ /* 0x011fc800078e00ff */
[----:B------:R-:W-:-:S04]  /*12e0*/  IMAD R13, R32, UR4, R8 ;  /* 0x00000004200d7c24 */ /* 0x000fc8000f8e0208 */
[C---:B------:R-:W-:Y:S01]  /*12f0*/  IMAD.IADD R25, R13.reuse, 0x1, R32 ;  /* 0x000000010d197824 */ /* 0x040fe200078e0220 */
[----:B--2---:R-:W-:-:S04]  /*1300*/  ISETP.GE.U32.AND P0, PT, R13, UR7, PT ;  /* 0x000000070d007c0c */ /* 0x004fc8000bf06070 */
[CC--:B------:R-:W-:Y:S02]  /*1310*/  IADD3 R27, PT, PT, R25.reuse, R32.reuse, RZ ;  /* 0x00000020191b7210 */ /* 0x0c0fe40007ffe0ff */
[----:B------:R-:W-:Y:S02]  /*1320*/  ISETP.GE.U32.AND P1, PT, R25, UR7, PT ;  /* 0x0000000719007c0c */ /* 0x000fe4000bf26070 */
[C---:B------:R-:W-:Y:S02]  /*1330*/  IADD3 R29, PT, PT, R27.reuse, R32, RZ ;  /* 0x000000201b1d7210 */ /* 0x040fe40007ffe0ff */
[----:B------:R-:W-:Y:S02]  /*1340*/  ISETP.GE.U32.AND P2, PT, R27, UR7, PT ;  /* 0x000000071b007c0c */ /* 0x000fe4000bf46070 */
[----:B------:R-:W-:Y:S01]  /*1350*/  ISETP.GE.U32.AND P3, PT, R29, UR7, PT ;  /* 0x000000071d007c0c */ /* 0x000fe2000bf66070 */
[----:B------:R-:W0:Y:S01]  /*1360*/  @!P0 LDC.64 R14, c[0x0][0x380] ;  /* 0x0000e000ff0e8b82 */ /* 0x000e220000000a00 */
[----:B------:R-:W-:-:S05]  /*1370*/  @!P0 IMAD R23, R6, UR7, R13 ;  /* 0x0000000706178c24 */ /* 0x000fca000f8e020d */
[C---:B------:R-:W-:Y:S02]  /*1380*/  @!P1 IMAD R25, R6.reuse, UR7, R25 ;  /* 0x0000000706199c24 */ /* 0x040fe4000f8e0219 */
[----:B------:R-:W1:Y:S02]  /*1390*/  @!P1 LDC.64 R20, c[0x0][0x380] ;  /* 0x0000e000ff149b82 */ /* 0x000e640000000a00 */
[C---:B------:R-:W-:Y:S02]  /*13a0*/  @!P2 IMAD R27, R6.reuse, UR7, R27 ;  /* 0x00000007061bac24 */ /* 0x040fe4000f8e021b */
[----:B------:R-:W-:-:S04]  /*13b0*/  @!P3 IMAD R29, R6, UR7, R29 ;  /* 0x00000007061dbc24 */ /* 0x000fc8000f8e021d */
[----:B------:R-:W2:Y:S08]  /*13c0*/  @!P2 LDC.64 R18, c[0x0][0x380] ;  /* 0x0000e000ff12ab82 */ /* 0x000eb00000000a00 */
[----:B------:R-:W3:Y:S01]  /*13d0*/  @!P3 LDC.64 R16, c[0x0][0x380] ;  /* 0x0000e000ff10bb82 */ /* 0x000ee20000000a00 */
[----:B0-----:R-:W-:-:S04]  /*13e0*/  @!P0 IMAD.WIDE.U32 R14, R23, 0x4, R14 ;  /* 0x00000004170e8825 */ /* 0x001fc800078e000e */
[----:B------:R-:W-:Y:S02]  /*13f0*/  HFMA2 R23, -RZ, RZ, 0, 0 ;  /* 0x00000000ff177431 */ /* 0x000fe400000001ff */
[----:B-1----:R-:W-:Y:S01]  /*1400*/  @!P1 IMAD.WIDE.U32 R20, R25, 0x4, R20 ;  /* 0x0000000419149825 */ /* 0x002fe200078e0014 */
[----:B------:R-:W-:-:S03]  /*1410*/  CS2R R24, SRZ ;  /* 0x0000000000187805 */ /* 0x000fc6000001ff00 */
[----:B------:R-:W4:Y:S01]  /*1420*/  @!P0 LDG.E.CONSTANT R23, desc[UR10][R14.64] ;  /* 0x0000000a0e178981 */ /* 0x000f22000c1e9900 */
[----:B--2---:R-:W-:-:S03]  /*1430*/  @!P2 IMAD.WIDE.U32 R18, R27, 0x4, R18 ;  /* 0x000000041b12a825 */ /* 0x004fc600078e0012 */
[----:B------:R-:W2:Y:S04]  /*1440*/  @!P1 LDG.E.CONSTANT R24, desc[UR10][R20.64] ;  /* 0x0000000a14189981 */ /* 0x000ea8000c1e9900 */
[----:B------:R-:W5:Y:S01]  /*1450*/  @!P2 LDG.E.CONSTANT R25, desc[UR10][R18.64] ;  /* 0x0000000a1219a981 */ /* 0x000f62000c1e9900 */
[----:B---3--:R-:W-:-:S05]  /*1460*/  @!P3 IMAD.WIDE.U32 R16, R29, 0x4, R16 ;  /* 0x000000041d10b825 */ /* 0x008fca00078e0010 */
[----:B------:R-:W3:Y:S01]  /*1470*/  @!P3 LDG.E.CONSTANT R26, desc[UR10][R16.64] ;  /* 0x0000000a101ab981 */ /* 0x000ee2000c1e9900 */
[----:B------:R-:W-:-:S04]  /*1480*/  IADD3 R22, PT, PT, R11, R13, RZ ;  /* 0x0000000d0b167210 */ /* 0x000fc80007ffe0ff */
[----:B------:R-:W-:-:S04]  /*1490*/  LEA R22, R22, R7, 0x2 ;  /* 0x0000000716167211 */ /* 0x000fc800078e10ff */
[----:B------:R-:W-:-:S05]  /*14a0*/  LEA R27, R32, R22, 0x2 ;  /* 0x00000016201b7211 */ /* 0x000fca00078e10ff */
[----:B------:R-:W-:Y:S01]  /*14b0*/  IMAD R28, R32, 0x4, R27 ;  /* 0x00000004201c7824 */ /* 0x000fe200078e021b */
[----:B------:R-:W-:-:S04]  /*14c0*/  UIADD3 UR4, UPT, UPT, UR4, 0x4, URZ ;  /* 0x0000000404047890 */ /* 0x000fc8000fffe0ff */
[----:B------:R-:W-:Y:S02]  /*14d0*/  LEA R13, R32, R28, 0x2 ;  /* 0x0000001c200d7211 */ /* 0x000fe400078e10ff */
[----:B------:R-:W-:Y:S01]  /*14e0*/  ISETP.NE.AND P0, PT, R10, UR4, PT ;  /* 0x000000040a007c0c */ /* 0x000fe2000bf05270 */
[----:B----4-:R4:W-:Y:S04]  /*14f0*/  STS [R22], R23 ;  /* 0x0000001716007388 */ /* 0x0109e80000000800 */
[----:B--2---:R4:W-:Y:S04]  /*1500*/  STS [R27], R24 ;  /* 0x000000181b007388 */ /* 0x0049e80000000800 */
[----:B-----5:R4:W-:Y:S04]  /*1510*/  STS [R28], R25 ;  /* 0x000000191c007388 */ /* 0x0209e80000000800 */
[----:B---3--:R4:W-:Y:S01]  /*1520*/  STS [R13], R26 ;  /* 0x0000001a0d007388 */ /* 0x0089e20000000800 */
[----:B------:R-:W-:Y:S05]  /*1530*/  @P0 BRA `(.L_x_2) ;  /* 0xfffffffc00600947 */ /* 0x000fea000383ffff */
.L_x_1:
[----:B------:R-:W-:-:S13]  /*1540*/  ISETP.NE.AND P0, PT, R9, RZ, PT ;  /* 0x000000ff0900720c */ /* 0x000fda0003f05270 */
[----:B------:R-:W-:Y:S05]  /*1550*/  @!P0 BRA `(.L_x_0) ;  /* 0x0000000000448947 */ /* 0x000fea0003800000 */
[----:B------:R-:W3:Y:S01]  /*1560*/  LDC R32, c[0x0][0x3a4] ;  /* 0x0000e900ff207b82 */ /* 0x000ee20000000800 */
[----:B------:R-:W0:Y:S01]  /*1570*/  LDCU UR5, c[0x0][0x39c] ;  /* 0x00007380ff0577ac */ /* 0x000e220008000800 */
[----:B------:R-:W-:-:S05]  /*1580*/  UMOV UR4, URZ ;  /* 0x000000ff00047c82 */ /* 0x000fca0008000000 */
.L_x_6:
[----:B0--3--:R-:W-:Y:S02]  /*1590*/  IMAD R16, R10, R32, R8 ;  /* 0x000000200a107224 */ /* 0x009fe400078e0208 */
[----:B------:R-:W-:-:S03]  /*15a0*/  HFMA2 R14, -RZ, RZ, 0, 0 ;  /* 0x00000000ff0e7431 */ /* 0x000fc600000001ff */
[----:B------:R-:W-:-:S13]  /*15b0*/  ISETP.GE.U32.AND P0, PT, R16, UR5, PT ;  /* 0x0000000510007c0c */ /* 0x000fda000bf06070 */
[----:B-1--4-:R-:W0:Y:S01]  /*15c0*/  @!P0 LDC.64 R12, c[0x0][0x380] ;  /* 0x0000e000ff0c8b82 */ /* 0x012e220000000a00 */
[----:B------:R-:W-:-:S04]  /*15d0*/  @!P0 IMAD R15, R6, UR5, R16 ;  /* 0x00000005060f8c24 */ /* 0x000fc8000f8e0210 */
[----:B0-----:R-:W-:-:S05]  /*15e0*/  @!P0 IMAD.WIDE.U32 R12, R15, 0x4, R12 ;  /* 0x000000040f0c8825 */ /* 0x001fca00078e000c */
[----:B------:R-:W3:Y:S01]  /*15f0*/  @!P0 LDG.E.CONSTANT R14, desc[UR10][R12.64] ;  /* 0x0000000a0c0e8981 */ /* 0x000ee2000c1e9900 */
[----:B------:R-:W-:Y:S01]  /*1600*/  IADD3 R16, PT, PT, R11, R16, RZ ;  /* 0x000000100b107210 */ /* 0x000fe20007ffe0ff */
[----:B------:R-:W-:Y:S01]  /*1610*/  UIADD3 UR4, UPT, UPT, UR4, 0x1, URZ ;  /* 0x0000000104047890 */ /* 0x000fe2000fffe0ff */
[----:B------:R-:W-:-:S03]  /*1620*/  IADD3 R10, PT, PT, R10, 0x1, RZ ;  /* 0x000000010a0a7810 */ /* 0x000fc60007ffe0ff */
[----:B------:R-:W-:Y:S02]  /*1630*/  IMAD R15, R16, 0x4, R7 ;  /* 0x00000004100f7824 */ /* 0x000fe400078e0207 */
[----:B------:R-:W-:-:S03]  /*1640*/  ISETP.NE.AND P0, PT, R9, UR4, PT ;  /* 0x0000000409007c0c */ /* 0x000fc6000bf05270 */
[----:B---3--:R0:W-:Y:S10]  /*1650*/  STS [R15], R14 ;  /* 0x0000000e0f007388 */ /* 0x0081f40000000800 */
[----:B------:R-:W-:Y:S05]  /*1660*/  @P0 BRA `(.L_x_6) ;  /* 0xfffffffc00c80947 */ /* 0x000fea000383ffff */
.L_x_0:
[----:B0-----:R-:W0:Y:S01]  /*1670*/  S2R R16, SR_TID.X ;  /* 0x0000000000107919 */ /* 0x001e220000002100 */
[----:B------:R-:W0:Y:S08]  /*1680*/  S2UR UR4, SR_CTAID.X ;  /* 0x00000000000479c3 */ /* 0x000e300000002500 */
[----:B------:R-:W-:Y:S01]  /*1690*/  BAR.SYNC.DEFER_BLOCKING 0x0 ;  /* 0x0000000000007b1d */ /* 0x000fe20000010000 */
[----:B------:R-:W-:-:S02]  /*16a0*/  ISETP.GE.AND P0, PT, R2, 0x1, PT ;  /* 0x000000010200780c */ /* 0x000fc40003f06270 */
[----:B------:R-:W-:Y:S02]  /*16b0*/  MOV R11, RZ ;  /* 0x000000ff000b7202 */ /* 0x000fe40000000f00 */
[----:B------:R-:W-:-:S03]  /*16c0*/  MOV R10, 0x3f800000 ;  /* 0x3f800000000a7802 */ /* 0x000fc60000000f00 */
[----:B------:R-:W0:Y:S02]  /*16d0*/  LDC R9, c[0x0][0x360] ;  /* 0x0000d800ff097b82 */ /* 0x000e240000000800 */
[----:B0-----:R-:W-:-:S04]  /*16e0*/  IMAD R9, R9, UR4, R16 ;  /* 0x0000000409097c24 */ /* 0x001fc8000f8e0210 */
[----:B------:R-:W-:Y:S05]  /*16f0*/  @!P0 BRA `(.L_x_7) ;  /* 0x0000002800a08947 */ /* 0x000fea0003800000 */
[----:B------:R-:W0:Y:S01]  /*1700*/  LDC R11, c[0x0][0x3a0] ;  /* 0x0000e800ff0b7b82 */ /* 0x000e220000000800 */
[----:B------:R-:W-:Y:S01]  /*1710*/  IMAD R8, R0, R32, RZ ;  /* 0x0000002000087224 */ /* 0x000fe200078e02ff */
[----:B------:R-:W3:Y:S01]  /*1720*/  LDCU UR4, c[0x0][0x3a8] ;  /* 0x00007500ff0477ac */ /* 0x000ee20008000800 */
[----:B------:R-:W-:Y:S02]  /*1730*/  IMAD R0, R5, R0, RZ ;  /* 0x0000000005007224 */ /* 0x000fe400078e02ff */
[----:B------:R-:W-:Y:S02]  /*1740*/  HFMA2 R10, -RZ, RZ, 1.875, 0 ;  /* 0x3f800000ff0a7431 */ /* 0x000fe400000001ff */
[----:B------:R-:W-:Y:S01]  /*1750*/  IMAD R14, R3, R5, RZ ;  /* 0x00000005030e7224 */ /* 0x000fe200078e02ff */
[----:B------:R-:W5:Y:S01]  /*1760*/  LDCU UR6, c[0x0][0x39c] ;  /* 0x00007380ff0677ac */ /* 0x000f620008000800 */
[----:B------:R-:W-:Y:S01]  /*1770*/  IMAD.IADD R16, R8, 0x1, R16 ;  /* 0x0000000108107824 */ /* 0x000fe200078e0210 */
[----:B-1----:R-:W-:Y:S01]  /*1780*/  LOP3.LUT R12, R32, 0x7ffffff8, RZ, 0xc0, !PT ;  /* 0x7ffffff8200c7812 */ /* 0x002fe200078ec0ff */
[----:B------:R-:W-:Y:S01]  /*1790*/  IMAD R5, R5, R8, RZ ;  /* 0x0000000805057224 */ /* 0x000fe200078e02ff */
[----:B------:R-:W-:-:S04]  /*17a0*/  LEA R14, R14, R7, 0x2 ;  /* 0x000000070e0e7211 */ /* 0x000fc800078e10ff */
[-C--:B------:R-:W-:Y:S02]  /*17b0*/  LEA R15, R3, R14.reuse, 0x2 ;  /* 0x0000000e030f7211 */ /* 0x080fe400078e10ff */
[C---:B----4-:R-:W-:Y:S02]  /*17c0*/  LEA R26, R8.reuse, R14, 0x2 ;  /* 0x0000000e081a7211 */ /* 0x050fe400078e10ff */
[----:B------:R-:W-:Y:S01]  /*17d0*/  LEA R28, R8, R15, 0x2 ;  /* 0x0000000f081c7211 */ /* 0x000fe200078e10ff */
[----:B------:R-:W-:Y:S01]  /*17e0*/  IMAD R27, R16, 0x4, R15 ;  /* 0x00000004101b7824 */ /* 0x000fe200078e020f */
[----:B0-----:R-:W-:Y:S01]  /*17f0*/  LEA R0, R11, R0, 0x1 ;  /* 0x000000000b007211 */ /* 0x001fe200078e08ff */
[----:B-----5:R-:W-:Y:S01]  /*1800*/  ULOP3.LUT UR6, UR6, 0x7ffffff8, URZ, 0xc0, !UPT ;  /* 0x7ffffff806067892 */ /* 0x020fe2000f8ec0ff */
[----:B------:R-:W-:Y:S02]  /*1810*/  IADD3 R11, PT, PT, R3, R16, RZ ;  /* 0x00000010030b7210 */ /* 0x000fe40007ffe0ff */
[----:B------:R-:W-:-:S02]  /*1820*/  SHF.L.U32 R13, R0, 0x2, RZ ;  /* 0x00000002000d7819 */ /* 0x000fc400000006ff */
[----:B------:R-:W-:Y:S01]  /*1830*/  LEA R3, R16, R14, 0x2 ;  /* 0x0000000e10037211 */ /* 0x000fe200078e10ff */
[--C-:B------:R-:W-:Y:S02]  /*1840*/  IMAD R0, R11, 0x4, R4.reuse ;  /* 0x000000040b007824 */ /* 0x100fe400078e0204 */
[----:B------:R-:W-:Y:S01]  /*1850*/  IMAD R29, R13, R32, R4 ;  /* 0x000000200d1d7224 */ /* 0x000fe200078e0204 */
[----:B------:R-:W-:Y:S01]  /*1860*/  MOV R4, 0xff7fffff ;  /* 0xff7fffff00047802 */ /* 0x000fe20000000f00 */
[----:B------:R-:W-:Y:S01]  /*1870*/  IMAD.MOV.U32 R11, RZ, RZ, RZ ;  /* 0x000000ffff0b7224 */ /* 0x000fe200078e00ff */
[C---:B------:R-:W-:Y:S01]  /*1880*/  LOP3.LUT R13, R32.reuse, 0x7, RZ, 0xc0, !PT ;  /* 0x00000007200d7812 */ /* 0x040fe200078ec0ff */
[----:B---3--:R-:W-:Y:S01]  /*1890*/  IMAD R32, R32, UR4, RZ ;  /* 0x0000000420207c24 */ /* 0x008fe2000f8e02ff */
[----:B------:R-:W-:Y:S01]  /*18a0*/  IADD3 R29, PT, PT, R29, 0x10, RZ ;  /* 0x000000101d1d7810 */ /* 0x000fe20007ffe0ff */
[----:B------:R-:W-:-:S06]  /*18b0*/  UMOV UR4, URZ ;  /* 0x000000ff00047c82 */ /* 0x000fcc0008000000 */
.L_x_26:
[----:B--2---:R-:W0:Y:S01]  /*18c0*/  LDCU UR7, c[0x0][0x39c] ;  /* 0x00007380ff0777ac */ /* 0x004e220008000800 */
[----:B-1----:R1:W-:Y:S01]  /*18d0*/  STS [R0], RZ ;  /* 0x000000ff00007388 */ /* 0x0023e20000000800 */
[----:B------:R-:W-:Y:S01]  /*18e0*/  MOV R30, R4 ;  /* 0x00000004001e7202 */ /* 0x000fe20000000f00 */
[----:B------:R-:W-:Y:S01]  /*18f0*/  IMAD.MOV.U32 R33, RZ, RZ, RZ ;  /* 0x000000ffff217224 */ /* 0x000fe200078e00ff */
[----:B0-----:R-:W-:-:S09]  /*1900*/  UISETP.GE.AND UP0, UPT, UR7, 0x1, UPT ;  /* 0x000000010700788c */ /* 0x001fd2000bf06270 */
[----:B-1----:R-:W-:Y:S05]  /*1910*/  BRA.U !UP0, `(.L_x_8) ;  /* 0x0000000d08ac7547 */ /* 0x002fea000b800000 */
[----:B------:R-:W0:Y:S01]  /*1920*/  S2R R14, SR_TID.X ;  /* 0x00000000000e7919 */ /* 0x000e220000002100 */
[----:B------:R-:W0:Y:S01]  /*1930*/  LDC R31, c[0x0][0x3a4] ;  /* 0x0000e900ff1f7b82 */ /* 0x000e220000000800 */
[----:B------:R-:W-:Y:S01]  /*1940*/  UIADD3 UR5, UPT, UPT, UR7, -0x1, URZ ;  /* 0xffffffff07057890 */ /* 0x000fe2000fffe0ff */
[----:B------:R-:W-:-:S03]  /*1950*/  HFMA2 R33, -RZ, RZ, 0, 0 ;  /* 0x00000000ff217431 */ /* 0x000fc600000001ff */
[----:B------:R-:W-:-:S03]  /*1960*/  UISETP.GE.U32.AND UP0, UPT, UR5, 0x7, UPT ;  /* 0x000000070500788c */ /* 0x000fc6000bf06070 */
[----:B------:R-:W-:Y:S01]  /*1970*/  UMOV UR5, URZ ;  /* 0x000000ff00057c82 */ /* 0x000fe20008000000 */
[----:B0-----:R-:W-:-:S04]  /*1980*/  IMAD R31, R31, UR4, R14 ;  /* 0x000000041f1f7c24 */ /* 0x001fc8000f8e020e */
[----:B------:R-:W-:Y:S01]  /*1990*/  IMAD R31, R31, UR7, RZ ;  /* 0x000000071f1f7c24 */ /* 0x000fe2000f8e02ff */
[----:B------:R-:W-:Y:S06]  /*19a0*/  BRA.U !UP0, `(.L_x_9) ;  /* 0x0000000508787547 */ /* 0x000fec000b800000 */
[----:B------:R-:W0:Y:S01]  /*19b0*/  LDC.64 R14, c[0x0][0x380] ;  /* 0x0000e000ff0e7b82 */ /* 0x000e220000000a00 */
[----:B------:R-:W1:Y:S01]  /*19c0*/  LDCU UR5, c[0x0][0x39c] ;  /* 0x00007380ff0577ac */ /* 0x000e620008000800 */
[----:B------:R-:W-:Y:S01]  /*19d0*/  MOV R33, RZ ;  /* 0x000000ff00217202 */ /* 0x000fe20000000f00 */
[----:B------:R-:W-:Y:S01]  /*19e0*/  IMAD.MOV.U32 R21, RZ, RZ, R31 ;  /* 0x000000ffff157224 */ /* 0x000fe200078e001f */
[----:B------:R-:W-:Y:S01]  /*19f0*/  MOV R20, R29 ;  /* 0x0000001d00147202 */ /* 0x000fe20000000f00 */
[----:B------:R-:W2:Y:S01]  /*1a00*/  LDCU.64 UR12, c[0x0][0x388] ;  /* 0x00007100ff0c77ac */ /* 0x000ea20008000a00 */
[----:B-1----:R-:W-:Y:S01]  /*1a10*/  IMAD R18, R6, UR5, RZ ;  /* 0x0000000506127c24 */ /* 0x002fe2000f8e02ff */
[----:B------:R-:W-:-:S03]  /*1a20*/  UMOV UR5, URZ ;  /* 0x000000ff00057c82 */ /* 0x000fc60008000000 */
[----:B0-----:R-:W-:-:S03]  /*1a30*/  IMAD.WIDE.U32 R14, R18, 0x4, R14 ;  /* 0x00000004120e7825 */ /* 0x001fc600078e000e */
[----:B------:R-:W-:-:S04]  /*1a40*/  IADD3 R19, P0, PT, R14, 0x10, RZ ;  /* 0x000000100e137810 */ /* 0x000fc80007f1e0ff */
[----:B--2---:R-:W-:-:S09]  /*1a50*/  IADD3.X R22, PT, PT, RZ, R15, RZ, P0, !PT ;  /* 0x0000000fff167210 */ /* 0x004fd200007fe4ff */
.L_x_10:
[----:B------:R-:W-:Y:S01]  /*1a60*/  ISETP.LE.AND P0, PT, R32, UR5, PT ;  /* 0x0000000520007c0c */ /* 0x000fe2000bf03270 */
[----:B------:R-:W0:-:S12]  /*1a70*/  LDC.64 R16, c[0x0][0x388] ;  /* 0x0000e200ff107b82 */ /* 0x000e180000000a00 */
[----:B------:R-:W1:Y:S01]  /*1a80*/  @P0 LDC.64 R14, c[0x0][0x380] ;  /* 0x0000e000ff0e0b82 */ /* 0x000e620000000a00 */
[----:B0-----:R-:W-:-:S05]  /*1a90*/  IMAD.WIDE R16, R21, 0x4, R16 ;  /* 0x0000000415107825 */ /* 0x001fca00078e0210 */
[----:B------:R-:W2:Y:S01]  /*1aa0*/  LDG.E.CONSTANT R23, desc[UR10][R16.64] ;  /* 0x0000000a10177981 */ /* 0x000ea2000c1e9900 */
[----:B-1----:R-:W-:-:S05]  /*1ab0*/  @P0 IMAD.WIDE.U32 R14, R18, 0x4, R14 ;  /* 0x00000004120e0825 */ /* 0x002fca00078e000e */
[----:B------:R0:W3:Y:S01]  /*1ac0*/  @P0 LDG.E.CONSTANT R34, desc[UR10][R14.64] ;  /* 0x0000000a0e220981 */ /* 0x0000e2000c1e9900 */
[----:B------:R-:W-:Y:S02]  /*1ad0*/  UIADD3 UR7, UPT, UPT, UR5, 0x1, URZ ;  /* 0x0000000105077890 */ /* 0x000fe4000fffe0ff */
[----:B------:R-:W-:Y:S02]  /*1ae0*/  USHF.R.S32.HI UR8, URZ, 0x1f, UR5 ;  /* 0x0000001fff087899 */ /* 0x000fe40008011405 */
[C---:B------:R-:W-:Y:S02]  /*1af0*/  IADD3 R24, P2, PT, R31.reuse, UR5, RZ ;  /* 0x000000051f187c10 */ /* 0x040fe4000ff5e0ff */
[----:B------:R-:W-:Y:S02]  /*1b00*/  ISETP.LE.AND P1, PT, R32, UR7, PT ;  /* 0x0000000720007c0c */ /* 0x000fe4000bf23270 */
[----:B------:R-:W-:Y:S02]  /*1b10*/  LEA.HI.X.SX32 R25, R31, UR8, 0x1, P2 ;  /* 0x000000081f197c11 */ /* 0x000fe400090f0eff */
[----:B0-----:R-:W-:-:S02]  /*1b20*/  LEA R14, P2, R24, UR12, 0x2 ;  /* 0x0000000c180e7c11 */ /* 0x001fc4000f8410ff */
[----:B------:R-:W-:Y:S02]  /*1b30*/  MOV R16, R19 ;  /* 0x0000001300107202 */ /* 0x000fe40000000f00 */
[----:B------:R-:W-:Y:S02]  /*1b40*/  LEA.HI.X R15, R24, UR13, R25, 0x2, P2 ;  /* 0x0000000d180f7c11 */ /* 0x000fe400090f1419 */
[----:B------:R-:W-:Y:S01]  /*1b50*/  MOV R17, R22 ;  /* 0x0000001600117202 */ /* 0x000fe20000000f00 */
[----:B------:R-:W2:Y:S04]  /*1b60*/  @!P0 LDS R24, [R20+-0x10] ;  /* 0xfffff00014188984 */ /* 0x000ea80000000800 */
[----:B------:R-:W4:Y:S04]  /*1b70*/  @P1 LDG.E.CONSTANT R36, desc[UR10][R16.64+-0xc] ;  /* 0xfffff40a10241981 */ /* 0x000f28000c1e9900 */
[----:B------:R-:W4:Y:S01]  /*1b80*/  LDG.E.CONSTANT R19, desc[UR10][R14.64+0x4] ;  /* 0x0000040a0e137981 */ /* 0x000f22000c1e9900 */
[----:B------:R-:W-:-:S03]  /*1b90*/  UIADD3 UR7, UPT, UPT, UR5, 0x2, URZ ;  /* 0x0000000205077890 */ /* 0x000fc6000fffe0ff */
[----:B------:R-:W5:Y:S03]  /*1ba0*/  LDG.E.CONSTANT R22, desc[UR10][R14.64+0x8] ;  /* 0x0000080a0e167981 */ /* 0x000f66000c1e9900 */
[----:B------:R-:W-:-:S13]  /*1bb0*/  ISETP.LE.AND P2, PT, R32, UR7, PT ;  /* 0x0000000720007c0c */ /* 0x000fda000bf43270 */
[----:B------:R-:W5:Y:S01]  /*1bc0*/  @P2 LDG.E.CONSTANT R25, desc[UR10][R16.64+-0x8] ;  /* 0xfffff80a10192981 */ /* 0x000f62000c1e9900 */
[----:B------:R-:W-:-:S03]  /*1bd0*/  UIADD3 UR7, UPT, UPT, UR5, 0x3, URZ ;  /* 0x0000000305077890 */ /* 0x000fc6000fffe0ff */
[----:B------:R-:W-:Y:S01]  /*1be0*/  @!P2 LDS R35, [R20+-0x8] ;  /* 0xfffff8001423a984 */ /* 0x000fe20000000800 */
[----:B--2---:R-:W-:Y:S01]  /*1bf0*/  @!P0 FMUL R24, R24, R23 ;  /* 0x0000001718188220 */ /* 0x004fe20000400000 */
[----:B---3--:R-:W-:Y:S02]  /*1c00*/  @P0 FMUL R24, R23, R34 ;  /* 0x0000002217180220 */ /* 0x008fe40000400000 */
[----:B------:R-:W0:Y:S01]  /*1c10*/  @!P1 LDS R34, [R20+-0xc] ;  /* 0xfffff40014229984 */ /* 0x000e220000000800 */
[----:B------:R-:W-:-:S13]  /*1c20*/  ISETP.LE.AND P0, PT, R32, UR7, PT ;  /* 0x0000000720007c0c */ /* 0x000fda000bf03270 */
[----:B------:R-:W2:Y:S01]  /*1c30*/  @P0 LDG.E.CONSTANT R37, desc[UR10][R16.64+-0x4] ;  /* 0xfffffc0a10250981 */ /* 0x000ea2000c1e9900 */
[----:B----4-:R-:W-:Y:S01]  /*1c40*/  @P1 FMUL R23, R36, R19 ;  /* 0x0000001324171220 */ /* 0x010fe20000400000 */
[----:B0-----:R-:W-:Y:S02]  /*1c50*/  @!P1 FMUL R23, R19, R34 ;  /* 0x0000002213179220 */ /* 0x001fe40000400000 */
[----:B------:R-:W2:Y:S01]  /*1c60*/  LDG.E.CONSTANT R34, desc[UR10][R14.64+0xc] ;  /* 0x00000c0a0e227981 */ /* 0x000ea2000c1e9900 */
[----:B-----5:R-:W-:-:S03]  /*1c70*/  @P2 FMUL R19, R25, R22 ;  /* 0x0000001619132220 */ /* 0x020fc60000400000 */
[----:B------:R-:W0:Y:S01]  /*1c80*/  @!P0 LDS R25, [R20+-0x4] ;  /* 0xfffffc0014198984 */ /* 0x000e220000000800 */
[----:B------:R-:W-:-:S06]  /*1c90*/  UIADD3 UR7, UPT, UPT, UR5, 0x4, URZ ;  /* 0x0000000405077890 */ /* 0x000fcc000fffe0ff */
[----:B------:R-:W-:Y:S01]  /*1ca0*/  ISETP.LE.AND P1, PT, R32, UR7, PT ;  /* 0x0000000720007c0c */ /* 0x000fe2000bf23270 */
[----:B------:R-:W-:-:S12]  /*1cb0*/  @!P2 FMUL R19, R22, R35 ;  /* 0x000000231613a220 */ /* 0x000fd80000400000 */
[----:B------:R-:W3:Y:S01]  /*1cc0*/  @P1 LDG.E.CONSTANT R35, desc[UR10][R16.64] ;  /* 0x0000000a10231981 */ /* 0x000ee2000c1e9900 */
[----:B------:R-:W-:Y:S01]  /*1cd0*/  UIADD3 UR7, UPT, UPT, UR5, 0x5, URZ ;  /* 0x0000000505077890 */ /* 0x000fe2000fffe0ff */
[----:B--2---:R-:W-:Y:S01]  /*1ce0*/  @P0 FMUL R22, R37, R34 ;  /* 0x0000002225160220 */ /* 0x004fe20000400000 */
[----:B0-----:R-:W-:Y:S02]  /*1cf0*/  @!P0 FMUL R22, R34, R25 ;  /* 0x0000001922168220 */ /* 0x001fe40000400000 */
[----:B------:R-:W3:Y:S02]  /*1d00*/  LDG.E.CONSTANT R34, desc[UR10][R14.64+0x10] ;  /* 0x0000100a0e227981 */ /* 0x000ee4000c1e9900 */
[----:B------:R-:W-:Y:S02]  /*1d10*/  ISETP.LE.AND P0, PT, R32, UR7, PT ;  /* 0x0000000720007c0c */ /* 0x000fe4000bf03270 */
[----:B------:R-:W2:Y:S11]  /*1d20*/  LDG.E.CONSTANT R25, desc[UR10][R14.64+0x14] ;  /* 0x0000140a0e197981 */ /* 0x000eb6000c1e9900 */
[----:B------:R-:W2:Y:S01]  /*1d30*/  @P0 LDG.E.CONSTANT R36, desc[UR10][R16.64+0x4] ;  /* 0x0000040a10240981 */ /* 0x000ea2000c1e9900 */
[----:B------:R-:W-:-:S03]  /*1d40*/  FADD R37, R24, R33 ;  /* 0x0000002118257221 */ /* 0x000fc60000000000 */
[----:B------:R-:W0:Y:S01]  /*1d50*/  @!P1 LDS R33, [R20] ;  /* 0x0000000014219984 */ /* 0x000e220000000800 */
[----:B------:R-:W-:Y:S01]  /*1d60*/  UIADD3 UR7, UPT, UPT, UR5, 0x6, URZ ;  /* 0x0000000605077890 */ /* 0x000fe2000fffe0ff */
[----:B---3--:R-:W-:Y:S01]  /*1d70*/  @P1 FMUL R24, R35, R34 ;  /* 0x0000002223181220 */ /* 0x008fe20000400000 */
[----:B0-----:R-:W-:Y:S02]  /*1d80*/  @!P1 FMUL R24, R34, R33 ;  /* 0x0000002122189220 */ /* 0x001fe40000400000 */
[----:B------:R-:W0:Y:S02]  /*1d90*/  @!P0 LDS R33, [R20+0x4] ;  /* 0x0000040014218984 */ /* 0x000e240000000800 */
[----:B------:R-:W-:Y:S01]  /*1da0*/  ISETP.LE.AND P1, PT, R32, UR7, PT ;  /* 0x0000000720007c0c */ /* 0x000fe2000bf23270 */
[----:B------:R-:W-:Y:S01]  /*1db0*/  UIADD3 UR7, UPT, UPT, UR5, 0x7, URZ ;  /* 0x0000000705077890 */ /* 0x000fe2000fffe0ff */
[----:B------:R-:W-:Y:S01]  /*1dc0*/  FADD R34, R37, R23 ;  /* 0x0000001725227221 */ /* 0x000fe20000000000 */
[----:B--2---:R-:W-:-:S02]  /*1dd0*/  @P0 FMUL R23, R36, R25 ;  /* 0x0000001924170220 */ /* 0x004fc40000400000 */
[----:B------:R-:W2:Y:S01]  /*1de0*/  LDG.E.CONSTANT R36, desc[UR10][R14.64+0x18] ;  /* 0x0000180a0e247981 */ /* 0x000ea2000c1e9900 */
[----:B0-----:R-:W-:Y:S01]  /*1df0*/  @!P0 FMUL R23, R25, R33 ;  /* 0x0000002119178220 */ /* 0x001fe20000400000 */
[----:B------:R-:W-:-:S06]  /*1e00*/  ISETP.LE.AND P0, PT, R32, UR7, PT ;  /* 0x0000000720007c0c */ /* 0x000fcc000bf03270 */
[----:B------:R-:W2:Y:S04]  /*1e10*/  @P1 LDG.E.CONSTANT R25, desc[UR10][R16.64+0x8] ;  /* 0x0000080a10191981 */ /* 0x000ea8000c1e9900 */
[----:B------:R-:W3:Y:S04]  /*1e20*/  LDG.E.CONSTANT R33, desc[UR10][R14.64+0x1c] ;  /* 0x00001c0a0e217981 */ /* 0x000ee8000c1e9900 */
[----:B------:R-:W3:Y:S01]  /*1e30*/  @P0 LDG.E.CONSTANT R35, desc[UR10][R16.64+0xc] ;  /* 0x00000c0a10230981 */ /* 0x000ee2000c1e9900 */
[----:B------:R-:W-:-:S03]  /*1e40*/  FADD R37, R34, R19 ;  /* 0x0000001322257221 */ /* 0x000fc60000000000 */
[----:B------:R-:W0:Y:S01]  /*1e50*/  @!P1 LDS R19, [R20+0x8] ;  /* 0x0000080014139984 */ /* 0x000e220000000800 */
[----:B------:R-:W-:-:S03]  /*1e60*/  FADD R37, R37, R22 ;  /* 0x0000001625257221 */ /* 0x000fc60000000000 */
[----:B------:R1:W4:Y:S01]  /*1e70*/  @!P0 LDS R22, [R20+0xc] ;  /* 0x00000c0014168984 */ /* 0x0003220000000800 */
[----:B------:R-:W-:Y:S01]  /*1e80*/  UIADD3 UR5, UPT, UPT, UR5, 0x8, URZ ;  /* 0x0000000805057890 */ /* 0x000fe2000fffe0ff */
[----:B------:R-:W-:-:S03]  /*1e90*/  FADD R24, R37, R24 ;  /* 0x0000001825187221 */ /* 0x000fc60000000000 */
[----:B------:R-:W-:Y:S01]  /*1ea0*/  UISETP.NE.AND UP0, UPT, UR5, UR6, UPT ;  /* 0x000000060500728c */ /* 0x000fe2000bf05270 */
[----:B------:R-:W-:Y:S01]  /*1eb0*/  FADD R24, R24, R23 ;  /* 0x0000001718187221 */ /* 0x000fe20000000000 */
[----:B------:R-:W-:Y:S02]  /*1ec0*/  IADD3 R21, PT, PT, R21, 0x8, RZ ;  /* 0x0000000815157810 */ /* 0x000fe40007ffe0ff */
[----:B------:R-:W-:Y:S02]  /*1ed0*/  IADD3 R18, PT, PT, R18, 0x8, RZ ;  /* 0x0000000812127810 */ /* 0x000fe40007ffe0ff */
[----:B-1----:R-:W-:Y:S01]  /*1ee0*/  IADD3 R20, PT, PT, R20, 0x20, RZ ;  /* 0x0000002014147810 */ /* 0x002fe20007ffe0ff */
[----:B--2---:R-:W-:Y:S01]  /*1ef0*/  @P1 FMUL R25, R25, R36 ;  /* 0x0000002419191220 */ /* 0x004fe20000400000 */
[----:B0-----:R-:W-:Y:S01]  /*1f00*/  @!P1 FMUL R25, R36, R19 ;  /* 0x0000001324199220 */ /* 0x001fe20000400000 */
[----:B------:R-:W-:-:S03]  /*1f10*/  IADD3 R19, P1, PT, R16, 0x20, RZ ;  /* 0x0000002010137810 */ /* 0x000fc60007f3e0ff */
[----:B------:R-:W-:Y:S01]  /*1f20*/  FADD R24, R24, R25 ;  /* 0x0000001918187221 */ /* 0x000fe20000000000 */
[----:B---3--:R-:W-:Y:S01]  /*1f30*/  @P0 FMUL R35, R35, R33 ;  /* 0x0000002123230220 */ /* 0x008fe20000400000 */
[----:B----4-:R-:W-:Y:S01]  /*1f40*/  @!P0 FMUL R35, R33, R22 ;  /* 0x0000001621238220 */ /* 0x010fe20000400000 */
[----:B------:R-:W-:-:S03]  /*1f50*/  IMAD.X R22, RZ, RZ, R17, P1 ;  /* 0x000000ffff167224 */ /* 0x000fc600008e0611 */
[----:B------:R-:W-:Y:S01]  /*1f60*/  FADD R33, R24, R35 ;  /* 0x0000002318217221 */ /* 0x000fe20000000000 */
[----:B------:R-:W-:Y:S06]  /*1f70*/  BRA.U UP0, `(.L_x_10) ;  /* 0xfffffff900b87547 */ /* 0x000fec000b83ffff */
[----:B------:R-:W-:-:S05]  /*1f80*/  UMOV UR5, UR6 ;  /* 0x0000000600057c82 */ /* 0x000fca0008000000 */
.L_x_9:
[----:B------:R-:W0:Y:S02]  /*1f90*/  LDCU UR13, c[0x0][0x39c] ;  /* 0x00007380ff0d77ac */ /* 0x000e240008000800 */
[----:B0-----:R-:W-:-:S04]  /*1fa0*/  ULOP3.LUT UR7, UR13, 0x7, URZ, 0xc0, !UPT ;  /* 0x000000070d077892 */ /* 0x001fc8000f8ec0ff */
[----:B------:R-:W-:-:S09]  /*1fb0*/  UISETP.NE.AND UP0, UPT, UR7, URZ, UPT ;  /* 0x000000ff0700728c */ /* 0x000fd2000bf05270 */
[----:B------:R-:W-:Y:S05]  /*1fc0*/  BRA.U !UP0, `(.L_x_8) ;  /* 0x0000000908007547 */ /* 0x000fea000b800000 */
[----:B------:R-:W0:Y:S01]  /*1fd0*/  LDCU UR8, c[0x0][0x39c] ;  /* 0x00007380ff0877ac */ /* 0x000e220008000800 */
[----:B------:R-:W-:-:S04]  /*1fe0*/  UIADD3 UR7, UPT, UPT, UR7, -0x1, URZ ;  /* 0xffffffff07077890 */ /* 0x000fc8000fffe0ff */
[----:B------:R-:W-:Y:S02]  /*1ff0*/  UISETP.GE.U32.AND UP0, UPT, UR7, 0x3, UPT ;  /* 0x000000030700788c */ /* 0x000fe4000bf06070 */
[----:B0-----:R-:W-:-:S07]  /*2000*/  ULOP3.LUT UP1, UR8, UR8, 0x3, URZ, 0xc0, !UPT ;  /* 0x0000000308087892 */ /* 0x001fce000f82c0ff */
[----:B------:R-:W-:Y:S05]  /*2010*/  BRA.U !UP0, `(.L_x_11) ;  /* 0x0000000108d47547 */ /* 0x000fea000b800000 */
[----:B------:R-:W0:Y:S01]  /*2020*/  LDC.64 R14, c[0x0][0x380] ;  /* 0x0000e000ff0e7b82 */ /* 0x000e220000000a00 */
[----:B------:R-:W-:Y:S01]  /*2030*/  ISETP.LE.AND P0, PT, R32, UR5, PT ;  /* 0x0000000520007c0c */ /* 0x000fe2000bf03270 */
[----:B------:R-:W-:Y:S01]  /*2040*/  IMAD R24, R6, UR13, RZ ;  /* 0x0000000d06187c24 */ /* 0x000fe2000f8e02ff */
[----:B------:R-:W-:Y:S01]  /*2050*/  IADD3 R19, PT, PT, R31, UR5, RZ ;  /* 0x000000051f137c10 */ /* 0x000fe2000fffe0ff */
[----:B------:R-:W1:Y:S04]  /*2060*/  LDCU.128 UR16, c[0x0][0x380] ;  /* 0x00007000ff1077ac */ /* 0x000e680008000c00 */
[----:B------:R-:W2:Y:S06]  /*2070*/  LDC.64 R16, c[0x0][0x388] ;  /* 0x0000e200ff107b82 */ /* 0x000eac0000000a00 */
[----:B------:R-:W-:-:S04]  /*2080*/  @P0 VIADD R21, R24, UR5 ;  /* 0x0000000518150c36 */ /* 0x000fc80008000000 */
[----:B0-----:R-:W-:-:S05]  /*2090*/  @P0 IMAD.WIDE.U32 R14, R21, 0x4, R14 ;  /* 0x00000004150e0825 */ /* 0x001fca00078e000e */
[----:B------:R-:W3:Y:S01]  /*20a0*/  @P0 LDG.E.CONSTANT R20, desc[UR10][R14.64] ;  /* 0x0000000a0e140981 */ /* 0x000ee2000c1e9900 */
[----:B--2---:R-:W-:-:S05]  /*20b0*/  @P0 IMAD.WIDE R16, R19, 0x4, R16 ;  /* 0x0000000413100825 */ /* 0x004fca00078e0210 */
[----:B------:R0:W3:Y:S01]  /*20c0*/  @P0 LDG.E.CONSTANT R21, desc[UR10][R16.64] ;  /* 0x0000000a10150981 */ /* 0x0000e2000c1e9900 */
[----:B------:R-:W2:Y:S01]  /*20d0*/  @!P0 LDC.64 R14, c[0x0][0x388] ;  /* 0x0000e200ff0e8b82 */ /* 0x000ea20000000a00 */
[----:B------:R-:W-:Y:S02]  /*20e0*/  UIADD3 UR7, UPT, UPT, UR5, 0x1, URZ ;  /* 0x0000000105077890 */ /* 0x000fe4000fffe0ff */
[C---:B------:R-:W-:Y:S01]  /*20f0*/  IADD3 R22, P1, PT, R31.reuse, UR5, RZ ;  /* 0x000000051f167c10 */ /* 0x040fe2000ff3e0ff */
[----:B------:R-:W-:Y:S02]  /*2100*/  UIADD3 UR9, UPT, UPT, UR5, 0x2, URZ ;  /* 0x0000000205097890 */ /* 0x000fe4000fffe0ff */
[----:B------:R-:W-:Y:S02]  /*2110*/  IADD3 R24, P2, PT, R24, UR5, RZ ;  /* 0x0000000518187c10 */ /* 0x000fe4000ff5e0ff */
[----:B------:R-:W-:Y:S02]  /*2120*/  LEA.HI.X.SX32 R23, R31, RZ, 0x1, P1 ;  /* 0x000000ff1f177211 */ /* 0x000fe400008f0eff */
[----:B------:R-:W-:Y:S01]  /*2130*/  ISETP.LE.AND P1, PT, R32, UR7, PT ;  /* 0x0000000720007c0c */ /* 0x000fe2000bf23270 */
[----:B------:R-:W-:Y:S01]  /*2140*/  UIADD3 UR12, UPT, UPT, UR5, 0x3, URZ ;  /* 0x00000003050c7890 */ /* 0x000fe2000fffe0ff */
[----:B-1----:R-:W-:-:S02]  /*2150*/  LEA R18, P3, R24, UR16, 0x2 ;  /* 0x0000001018127c11 */ /* 0x002fc4000f8610ff */
[----:B------:R-:W-:Y:S02]  /*2160*/  IADD3.X R25, PT, PT, RZ, RZ, RZ, P2, !PT ;  /* 0x000000ffff197210 */ /* 0x000fe400017fe4ff */
[----:B0-----:R-:W-:Y:S02]  /*2170*/  LEA R16, P4, R22, UR18, 0x2 ;  /* 0x0000001216107c11 */ /* 0x001fe4000f8810ff */
[----:B------:R-:W-:Y:S02]  /*2180*/  ISETP.LE.AND P2, PT, R32, UR9, PT ;  /* 0x0000000920007c0c */ /* 0x000fe4000bf43270 */
[----:B------:R-:W-:-:S05]  /*2190*/  LEA.HI.X R17, R22, UR19, R23, 0x2, P4 ;  /* 0x0000001316117c11 */ /* 0x000fca000a0f1417 */
[----:B------:R-:W4:Y:S01]  /*21a0*/  LDG.E.CONSTANT R23, desc[UR10][R16.64+0x8] ;  /* 0x0000080a10177981 */ /* 0x000f22000c1e9900 */
[----:B--2---:R-:W-:Y:S01]  /*21b0*/  @!P0 IMAD.WIDE R14, R19, 0x4, R14 ;  /* 0x00000004130e8825 */ /* 0x004fe200078e020e */
[----:B------:R-:W-:Y:S02]  /*21c0*/  LEA.HI.X R19, R24, UR17, R25, 0x2, P3 ;  /* 0x0000001118137c11 */ /* 0x000fe400098f1419 */
[----:B------:R-:W-:Y:S01]  /*21d0*/  ISETP.LE.AND P3, PT, R32, UR12, PT ;  /* 0x0000000c20007c0c */ /* 0x000fe2000bf63270 */
[----:B------:R-:W2:Y:S04]  /*21e0*/  LDG.E.CONSTANT R25, desc[UR10][R16.64+0x4] ;  /* 0x0000040a10197981 */ /* 0x000ea8000c1e9900 */
[----:B------:R-:W5:Y:S04]  /*21f0*/  @!P0 LDG.E.CONSTANT R14, desc[UR10][R14.64] ;  /* 0x0000000a0e0e8981 */ /* 0x000f68000c1e9900 */
[----:B------:R-:W2:Y:S04]  /*2200*/  @P1 LDG.E.CONSTANT R22, desc[UR10][R18.64+0x4] ;  /* 0x0000040a12161981 */ /* 0x000ea8000c1e9900 */
[----:B------:R-:W4:Y:S04]  /*2210*/  @P2 LDG.E.CONSTANT R34, desc[UR10][R18.64+0x8] ;  /* 0x0000080a12222981 */ /* 0x000f28000c1e9900 */
[----:B------:R0:W4:Y:S04]  /*2220*/  LDG.E.CONSTANT R24, desc[UR10][R16.64+0xc] ;  /* 0x00000c0a10187981 */ /* 0x000128000c1e9900 */
[----:B------:R-:W4:Y:S01]  /*2230*/  @P3 LDG.E.CONSTANT R35, desc[UR10][R18.64+0xc] ;  /* 0x00000c0a12233981 */ /* 0x000f22000c1e9900 */
[----:B------:R-:W-:-:S05]  /*2240*/  IADD3 R36, PT, PT, R5, UR5, RZ ;  /* 0x0000000505247c10 */ /* 0x000fca000fffe0ff */
[----:B0-----:R-:W-:-:S05]  /*2250*/  IMAD R16, R36, 0x4, R7 ;  /* 0x0000000424107824 */ /* 0x001fca00078e0207 */
[----:B------:R-:W5:Y:S04]  /*2260*/  @!P0 LDS R37, [R16] ;  /* 0x0000000010258984 */ /* 0x000f680000000800 */
[----:B------:R-:W0:Y:S04]  /*2270*/  @!P1 LDS R36, [R16+0x4] ;  /* 0x0000040010249984 */ /* 0x000e280000000800 */
[----:B------:R-:W-:Y:S01]  /*2280*/  @!P3 LDS R15, [R16+0xc] ;  /* 0x00000c00100fb984 */ /* 0x000fe20000000800 */
[----:B------:R-:W-:Y:S01]  /*2290*/  UIADD3 UR5, UPT, UPT, UR5, 0x4, URZ ;  /* 0x0000000405057890 */ /* 0x000fe2000fffe0ff */
[----:B---3--:R-:W-:-:S02]  /*22a0*/  @P0 FMUL R21, R20, R21 ;  /* 0x0000001514150220 */ /* 0x008fc40000400000 */
[----:B------:R-:W1:Y:S01]  /*22b0*/  @!P2 LDS R20, [R16+0x8] ;  /* 0x000008001014a984 */ /* 0x000e620000000800 */
[----:B-----5:R-:W-:Y:S01]  /*22c0*/  @!P0 FMUL R21, R14, R37 ;  /* 0x000000250e158220 */ /* 0x020fe20000400000 */
[----:B--2---:R-:W-:-:S03]  /*22d0*/  @P1 FMUL R22, R22, R25 ;  /* 0x0000001916161220 */ /* 0x004fc60000400000 */
[----:B------:R-:W-:Y:S01]  /*22e0*/  FADD R21, R33, R21 ;  /* 0x0000001521157221 */ /* 0x000fe20000000000 */
[----:B0-----:R-:W-:Y:S01]  /*22f0*/  @!P1 FMUL R22, R25, R36 ;  /* 0x0000002419169220 */ /* 0x001fe20000400000 */
[----:B----4-:R-:W-:Y:S01]  /*2300*/  @P2 FMUL R34, R34, R23 ;  /* 0x0000001722222220 */ /* 0x010fe20000400000 */
[----:B-1----:R-:W-:Y:S02]  /*2310*/  @!P2 FMUL R34, R23, R20 ;  /* 0x000000141722a220 */ /* 0x002fe40000400000 */
[----:B------:R-:W-:-:S04]  /*2320*/  FADD R21, R21, R22 ;  /* 0x0000001615157221 */ /* 0x000fc80000000000 */
[----:B------:R-:W-:Y:S01]  /*2330*/  FADD R34, R21, R34 ;  /* 0x0000002215227221 */ /* 0x000fe20000000000 */
[----:B------:R-:W-:Y:S01]  /*2340*/  @P3 FMUL R33, R35, R24 ;  /* 0x0000001823213220 */ /* 0x000fe20000400000 */
[----:B------:R-:W-:-:S04]  /*2350*/  @!P3 FMUL R33, R24, R15 ;  /* 0x0000000f1821b220 */ /* 0x000fc80000400000 */
[----:B------:R-:W-:-:S07]  /*2360*/  FADD R33, R34, R33 ;  /* 0x0000002122217221 */ /* 0x000fce0000000000 */
.L_x_11:
[----:B------:R-:W-:Y:S05]  /*2370*/  BRA.U !UP1, `(.L_x_8) ;  /* 0x0000000509147547 */ /* 0x000fea000b800000 */
[----:B------:R-:W0:Y:S01]  /*2380*/  LDCU UR7, c[0x0][0x39c] ;  /* 0x00007380ff0777ac */ /* 0x000e220008000800 */
[----:B------:R-:W-:Y:S02]  /*2390*/  UISETP.NE.AND UP0, UPT, UR8, 0x1, UPT ;  /* 0x000000010800788c */ /* 0x000fe4000bf05270 */
[----:B0-----:R-:W-:-:S04]  /*23a0*/  ULOP3.LUT UR7, UR7, 0x1, URZ, 0xc0, !UPT ;  /* 0x0000000107077892 */ /* 0x001fc8000f8ec0ff */
[----:B------:R-:W-:-:S03]  /*23b0*/  UISETP.NE.U32.AND UP1, UPT, UR7, 0x1, UPT ;  /* 0x000000010700788c */ /* 0x000fc6000bf25070 */
[----:B------:R-:W-:Y:S08]  /*23c0*/  BRA.U !UP0, `(.L_x_12) ;  /* 0x0000000108ac7547 */ /* 0x000ff0000b800000 */
[----:B------:R-:W0:Y:S01]  /*23d0*/  LDC.64 R18, c[0x0][0x380] ;  /* 0x0000e000ff127b82 */ /* 0x000e220000000a00 */
[----:B------:R-:W-:Y:S02]  /*23e0*/  UIADD3 UR7, UPT, UPT, UR5, 0x1, URZ ;  /* 0x0000000105077890 */ /* 0x000fe4000fffe0ff */
[----:B------:R-:W-:Y:S01]  /*23f0*/  ISETP.LE.AND P0, PT, R32, UR5, PT ;  /* 0x0000000520007c0c */ /* 0x000fe2000bf03270 */
[----:B------:R-:W-:Y:S01]  /*2400*/  IMAD R21, R6, UR13, RZ ;  /* 0x0000000d06157c24 */ /* 0x000fe2000f8e02ff */
[----:B------:R-:W-:Y:S02]  /*2410*/  IADD3 R35, PT, PT, R31, UR5, RZ ;  /* 0x000000051f237c10 */ /* 0x000fe4000fffe0ff */
[----:B------:R-:W-:Y:S01]  /*2420*/  ISETP.LE.AND P1, PT, R32, UR7, PT ;  /* 0x0000000720007c0c */ /* 0x000fe2000bf23270 */
[----:B------:R-:W1:Y:S01]  /*2430*/  LDC.64 R22, c[0x0][0x380] ;  /* 0x0000e000ff167b82 */ /* 0x000e620000000a00 */
[----:B------:R-:W-:-:S07]  /*2440*/  USHF.R.S32.HI UR7, URZ, 0x1f, UR5 ;  /* 0x0000001fff077899 */ /* 0x000fce0008011405 */
[----:B------:R-:W2:Y:S04]  /*2450*/  LDC.64 R24, c[0x0][0x388] ;  /* 0x0000e200ff187b82 */ /* 0x000ea80000000a00 */
[C---:B------:R-:W-:Y:S02]  /*2460*/  @P1 IADD3 R17, P2, PT, R21.reuse, UR5, RZ ;  /* 0x0000000515111c10 */ /* 0x040fe4000ff5e0ff */
[----:B------:R-:W-:Y:S02]  /*2470*/  @P0 IADD3 R21, PT, PT, R21, UR5, RZ ;  /* 0x0000000515150c10 */ /* 0x000fe4000fffe0ff */
[----:B------:R-:W-:Y:S01]  /*2480*/  @P1 IADD3.X R16, PT, PT, RZ, UR7, RZ, P2, !PT ;  /* 0x00000007ff101c10 */ /* 0x000fe200097fe4ff */
[----:B------:R-:W3:Y:S01]  /*2490*/  @!P0 LDC.64 R14, c[0x0][0x388] ;  /* 0x0000e200ff0e8b82 */ /* 0x000ee20000000a00 */
[----:B0-----:R-:W-:-:S04]  /*24a0*/  @P1 LEA R18, P3, R17, R18, 0x2 ;  /* 0x0000001211121211 */ /* 0x001fc800078610ff */
[----:B------:R-:W-:Y:S01]  /*24b0*/  @P1 LEA.HI.X R19, R17, R19, R16, 0x2, P3 ;  /* 0x0000001311131211 */ /* 0x000fe200018f1410 */
[----:B-1----:R-:W-:Y:S02]  /*24c0*/  @P0 IMAD.WIDE.U32 R22, R21, 0x4, R22 ;  /* 0x0000000415160825 */ /* 0x002fe400078e0016 */
[----:B------:R-:W0:Y:S01]  /*24d0*/  LDC.64 R16, c[0x0][0x388] ;  /* 0x0000e200ff107b82 */ /* 0x000e220000000a00 */
[----:B------:R-:W-:Y:S01]  /*24e0*/  IADD3 R34, P2, PT, R31, UR5, RZ ;  /* 0x000000051f227c10 */ /* 0x000fe2000ff5e0ff */
[----:B------:R-:W4:Y:S04]  /*24f0*/  @P1 LDG.E.CONSTANT R18, desc[UR10][R18.64+0x4] ;  /* 0x0000040a12121981 */ /* 0x000f28000c1e9900 */
[----:B------:R-:W5:Y:S01]  /*2500*/  @P0 LDG.E.CONSTANT R22, desc[UR10][R22.64] ;  /* 0x0000000a16160981 */ /* 0x000f62000c1e9900 */
[C---:B--2---:R-:W-:Y:S01]  /*2510*/  @P0 IMAD.WIDE R24, R35.reuse, 0x4, R24 ;  /* 0x0000000423180825 */ /* 0x044fe200078e0218 */
[----:B------:R-:W1:Y:S05]  /*2520*/  @!P1 LDC.64 R20, c[0x0][0x388] ;  /* 0x0000e200ff149b82 */ /* 0x000e6a0000000a00 */
[----:B------:R2:W5:Y:S01]  /*2530*/  @P0 LDG.E.CONSTANT R25, desc[UR10][R24.64] ;  /* 0x0000000a18190981 */ /* 0x000562000c1e9900 */
[----:B---3--:R-:W-:Y:S01]  /*2540*/  @!P0 IMAD.WIDE R14, R35, 0x4, R14 ;  /* 0x00000004230e8825 */ /* 0x008fe200078e020e */
[----:B------:R-:W-:-:S05]  /*2550*/  LEA.HI.X.SX32 R35, R31, UR7, 0x1, P2 ;  /* 0x000000071f237c11 */ /* 0x000fca00090f0eff */
[----:B------:R3:W4:Y:S01]  /*2560*/  @!P0 LDG.E.CONSTANT R14, desc[UR10][R14.64] ;  /* 0x0000000a0e0e8981 */ /* 0x000722000c1e9900 */
[----:B0-----:R-:W-:-:S04]  /*2570*/  @P1 LEA R16, P3, R34, R16, 0x2 ;  /* 0x0000001022101211 */ /* 0x001fc800078610ff */
[C---:B------:R-:W-:Y:S02]  /*2580*/  @P1 LEA.HI.X R17, R34.reuse, R17, R35, 0x2, P3 ;  /* 0x0000001122111211 */ /* 0x040fe400018f1423 */
[----:B-1----:R-:W-:-:S04]  /*2590*/  @!P1 LEA R20, P2, R34, R20, 0x2 ;  /* 0x0000001422149211 */ /* 0x002fc800078410ff */
[----:B------:R-:W4:Y:S01]  /*25a0*/  @P1 LDG.E.CONSTANT R17, desc[UR10][R16.64+0x4] ;  /* 0x0000040a10111981 */ /* 0x000f22000c1e9900 */
[----:B------:R-:W-:-:S05]  /*25b0*/  @!P1 LEA.HI.X R21, R34, R21, R35, 0x2, P2 ;  /* 0x0000001522159211 */ /* 0x000fca00010f1423 */
[----:B------:R-:W4:Y:S01]  /*25c0*/  @!P1 LDG.E.CONSTANT R20, desc[UR10][R20.64+0x4] ;  /* 0x0000040a14149981 */ /* 0x000f22000c1e9900 */
[----:B--2---:R-:W-:-:S05]  /*25d0*/  VIADD R24, R5, UR5 ;  /* 0x0000000505187c36 */ /* 0x004fca0008000000 */
[----:B------:R-:W-:-:S05]  /*25e0*/  LEA R24, R24, R7, 0x2 ;  /* 0x0000000718187211 */ /* 0x000fca00078e10ff */
[----:B---3--:R-:W4:Y:S04]  /*25f0*/  @!P0 LDS R15, [R24] ;  /* 0x00000000180f8984 */ /* 0x008f280000000800 */
[----:B------:R-:W0:Y:S01]  /*2600*/  @!P1 LDS R23, [R24+0x4] ;  /* 0x0000040018179984 */ /* 0x000e220000000800 */
[----:B------:R-:W-:Y:S01]  /*2610*/  UIADD3 UR5, UPT, UPT, UR5, 0x2, URZ ;  /* 0x0000000205057890 */ /* 0x000fe2000fffe0ff */
[----:B-----5:R-:W-:Y:S01]  /*2620*/  @P0 FMUL R22, R22, R25 ;  /* 0x0000001916160220 */ /* 0x020fe20000400000 */
[----:B----4-:R-:W-:-:S04]  /*2630*/  @!P0 FMUL R22, R14, R15 ;  /* 0x0000000f0e168220 */ /* 0x010fc80000400000 */
[----:B------:R-:W-:Y:S01]  /*2640*/  FADD R33, R33, R22 ;  /* 0x0000001621217221 */ /* 0x000fe20000000000 */
[----:B------:R-:W-:Y:S01]  /*2650*/  @P1 FMUL R14, R18, R17 ;  /* 0x00000011120e1220 */ /* 0x000fe20000400000 */
[----:B0-----:R-:W-:-:S04]  /*2660*/  @!P1 FMUL R14, R20, R23 ;  /* 0x00000017140e9220 */ /* 0x001fc80000400000 */
[----:B------:R-:W-:-:S07]  /*2670*/  FADD R33, R33, R14 ;  /* 0x0000000e21217221 */ /* 0x000fce0000000000 */
.L_x_12:
[----:B------:R-:W-:Y:S05]  /*2680*/  BRA.U UP1, `(.L_x_8) ;  /* 0x0000000101507547 */ /* 0x000fea000b800000 */
[----:B------:R-:W-:Y:S01]  /*2690*/  ISETP.LE.AND P0, PT, R32, UR5, PT ;  /* 0x0000000520007c0c */ /* 0x000fe2000bf03270 */
[----:B------:R-:W0:Y:S01]  /*26a0*/  LDCU UR7, c[0x0][0x39c] ;  /* 0x00007380ff0777ac */ /* 0x000e220008000800 */
[----:B------:R-:W1:Y:S01]  /*26b0*/  LDC.64 R16, c[0x0][0x388] ;  /* 0x0000e200ff107b82 */ /* 0x000e620000000a00 */
[----:B------:R-:W-:-:S07]  /*26c0*/  IADD3 R31, PT, PT, R31, UR5, RZ ;  /* 0x000000051f1f7c10 */ /* 0x000fce000fffe0ff */
[----:B------:R-:W2:Y:S08]  /*26d0*/  LDC.64 R18, c[0x0][0x380] ;  /* 0x0000e000ff127b82 */ /* 0x000eb00000000a00 */
[----:B------:R-:W3:Y:S01]  /*26e0*/  @!P0 LDC.64 R14, c[0x0][0x388] ;  /* 0x0000e200ff0e8b82 */ /* 0x000ee20000000a00 */
[----:B0-----:R-:W-:-:S05]  /*26f0*/  IMAD R21, R6, UR7, RZ ;  /* 0x0000000706157c24 */ /* 0x001fca000f8e02ff */
[----:B------:R-:W-:Y:S01]  /*2700*/  @P0 IADD3 R21, PT, PT, R21, UR5, RZ ;  /* 0x0000000515150c10 */ /* 0x000fe2000fffe0ff */
[----:B-1----:R-:W-:-:S06]  /*2710*/  @P0 IMAD.WIDE R16, R31, 0x4, R16 ;  /* 0x000000041f100825 */ /* 0x002fcc00078e0210 */
[----:B------:R-:W4:Y:S01]  /*2720*/  @P0 LDG.E.CONSTANT R17, desc[UR10][R16.64] ;  /* 0x0000000a10110981 */ /* 0x000f22000c1e9900 */
[----:B--2---:R-:W-:-:S06]  /*2730*/  @P0 IMAD.WIDE.U32 R18, R21, 0x4, R18 ;  /* 0x0000000415120825 */ /* 0x004fcc00078e0012 */
[----:B------:R-:W4:Y:S01]  /*2740*/  @P0 LDG.E.CONSTANT R18, desc[UR10][R18.64] ;  /* 0x0000000a12120981 */ /* 0x000f22000c1e9900 */
[----:B---3--:R-:W-:-:S06]  /*2750*/  @!P0 IMAD.WIDE R14, R31, 0x4, R14 ;  /* 0x000000041f0e8825 */ /* 0x008fcc00078e020e */
[----:B------:R-:W2:Y:S01]  /*2760*/  @!P0 LDG.E.CONSTANT R14, desc[UR10][R14.64] ;  /* 0x0000000a0e0e8981 */ /* 0x000ea2000c1e9900 */
[----:B------:R-:W-:-:S05]  /*2770*/  @!P0 VIADD R20, R5, UR5 ;  /* 0x0000000505148c36 */ /* 0x000fca0008000000 */
[----:B------:R-:W-:-:S06]  /*2780*/  @!P0 LEA R21, R20, R7, 0x2 ;  /* 0x0000000714158211 */ /* 0x000fcc00078e10ff */
[----:B------:R-:W2:Y:S01]  /*2790*/  @!P0 LDS R21, [R21] ;  /* 0x0000000015158984 */ /* 0x000ea20000000800 */
[----:B----4-:R-:W-:Y:S01]  /*27a0*/  @P0 FMUL R20, R18, R17 ;  /* 0x0000001112140220 */ /* 0x010fe20000400000 */
[----:B--2---:R-:W-:-:S04]  /*27b0*/  @!P0 FMUL R20, R14, R21 ;  /* 0x000000150e148220 */ /* 0x004fc80000400000 */
[----:B------:R-:W-:-:S07]  /*27c0*/  FADD R33, R33, R20 ;  /* 0x0000001421217221 */ /* 0x000fce0000000000 */
.L_x_8:
[----:B------:R-:W0:Y:S01]  /*27d0*/  S2R R15, SR_TID.X ;  /* 0x00000000000f7919 */ /* 0x000e220000002100 */
[----:B------:R-:W0:Y:S01]  /*27e0*/  LDC R20, c[0x0][0x3a4] ;  /* 0x0000e900ff147b82 */ /* 0x000e220000000800 */
[----:B------:R-:W1:Y:S01]  /*27f0*/  LDCU UR8, c[0x0][0x398] ;  /* 0x00007300ff0877ac */ /* 0x000e620008000800 */
[----:B------:R-:W-:-:S06]  /*2800*/  UMOV UR5, 0x400 ;  /* 0x0000040000057882 */ /* 0x000fcc0000000000 */
[----:B------:R-:W2:Y:S01]  /*2810*/  S2UR UR7, SR_CgaCtaId ;  /* 0x00000000000779c3 */ /* 0x000ea20000008800 */
[----:B0-----:R-:W-:Y:S01]  /*2820*/  IMAD R17, R20, UR4, R15 ;  /* 0x0000000414117c24 */ /* 0x001fe2000f8e020f */
[----:B--2---:R-:W-:Y:S01]  /*2830*/  ULEA UR5, UR7, UR5, 0x18 ;  /* 0x0000000507057291 */ /* 0x004fe2000f8ec0ff */
[----:B------:R-:W-:-:S03]  /*2840*/  IADD3 R18, PT, PT, R8, R15, RZ ;  /* 0x0000000f08127210 */ /* 0x000fc60007ffe0ff */
[----:B------:R-:W-:Y:S02]  /*2850*/  VIMNMX R14, PT, PT, R6, R17, !PT ;  /* 0x00000011060e7248 */ /* 0x000fe40007fe0100 */
[----:B------:R-:W-:Y:S02]  /*2860*/  LEA R18, R18, UR5, 0x2 ;  /* 0x0000000512127c11 */ /* 0x000fe4000f8e10ff */
[----:B-1----:R-:W-:-:S04]  /*2870*/  ISETP.GE.AND P0, PT, R14, UR8, PT ;  /* 0x000000080e007c0c */ /* 0x002fc8000bf06270 */
[C---:B------:R-:W-:Y:S02]  /*2880*/  FSEL R14, R33.reuse, -3.40282346638528859812e+38, !P0 ;  /* 0xff7fffff210e7808 */ /* 0x040fe40004000000 */
[----:B------:R-:W-:Y:S02]  /*2890*/  FSEL R16, RZ, 1, P0 ;  /* 0x3f800000ff107808 */ /* 0x000fe40000000000 */
[----:B------:R-:W-:Y:S01]  /*28a0*/  FSEL R33, R33, RZ, !P0 ;  /* 0x000000ff21217208 */ /* 0x000fe20004000000 */
[----:B------:R0:W-:Y:S01]  /*28b0*/  STS [R3], R14 ;  /* 0x0000000e03007388 */ /* 0x0001e20000000800 */
[----:B------:R-:W-:-:S03]  /*28c0*/  ISETP.GE.AND P0, PT, R20, 0x2, PT ;  /* 0x000000021400780c */ /* 0x000fc60003f06270 */
[----:B------:R0:W-:Y:S04]  /*28d0*/  STS [R27], R16 ;  /* 0x000000101b007388 */ /* 0x0001e80000000800 */
[----:B------:R0:W-:Y:S01]  /*28e0*/  STS [R18], R33 ;  /* 0x0000002112007388 */ /* 0x0001e20000000800 */
[----:B------:R-:W-:Y:S06]  /*28f0*/  BAR.SYNC.DEFER_BLOCKING 0x0 ;  /* 0x0000000000007b1d */ /* 0x000fec0000010000 */
[----:B------:R-:W-:Y:S05]  /*2900*/  @!P0 BRA `(.L_x_13) ;  /* 0x0000000000a48947 */ /* 0x000fea0003800000 */
[----:B------:R-:W0:Y:S02]  /*2910*/  LDCU UR7, c[0x0][0x3a4] ;  /* 0x00007480ff0777ac */ /* 0x000e240008000800 */
[----:B0-----:R-:W-:-:S07]  /*2920*/  MOV R16, UR7 ;  /* 0x0000000700107c02 */ /* 0x001fce0008000f00 */
.L_x_17:
[--C-:B------:R-:W-:Y:S01]  /*2930*/  IMAD.MOV.U32 R14, RZ, RZ, R16.reuse ;  /* 0x000000ffff0e7224 */ /* 0x100fe200078e0010 */
[----:B------:R-:W-:Y:S01]  /*2940*/  SHF.R.U32.HI R16, RZ, 0x1, R16 ;  /* 0x00000001ff107819 */ /* 0x000fe20000011610 */
[----:B------:R-:W-:Y:S03]  /*2950*/  BSSY.RECONVERGENT B0, `(.L_x_14) ;  /* 0x0000021000007945 */ /* 0x000fe60003800200 */
[----:B------:R-:W-:-:S13]  /*2960*/  ISETP.GE.U32.AND P0, PT, R15, R16, PT ;  /* 0x000000100f00720c */ /* 0x000fda0003f06070 */
[----:B01----:R-:W-:Y:S05]  /*2970*/  @P0 BRA `(.L_x_15) ;  /* 0x0000000000780947 */ /* 0x003fea0003800000 */
[----:B------:R-:W-:Y:S01]  /*2980*/  LEA R22, R16, R3, 0x2 ;  /* 0x0000000310167211 */ /* 0x000fe200078e10ff */
[----:B------:R-:W-:Y:S04]  /*2990*/  LDS R17, [R3] ;  /* 0x0000000003117984 */ /* 0x000fe80000000800 */
[----:B------:R-:W0:Y:S02]  /*29a0*/  LDS R18, [R22] ;  /* 0x0000000016127984 */ /* 0x000e240000000800 */
[----:B0-----:R-:W-:-:S13]  /*29b0*/  FSETP.GT.AND P0, PT, R17, R18, PT ;  /* 0x000000121100720b */ /* 0x001fda0003f04000 */
[----:B------:R-:W-:Y:S05]  /*29c0*/  @!P0 BRA `(.L_x_16) ;  /* 0x0000000000308947 */ /* 0x000fea0003800000 */
[----:B------:R-:W-:Y:S01]  /*29d0*/  FADD R17, -R17, R18 ;  /* 0x0000001211117221 */ /* 0x000fe20000000100 */
[----:B------:R-:W-:-:S03]  /*29e0*/  LEA R18, R16, R27, 0x2 ;  /* 0x0000001b10127211 */ /* 0x000fc600078e10ff */
[----:B------:R-:W-:Y:S02]  /*29f0*/  FMUL R19, R17, 1.4426950216293334961 ;  /* 0x3fb8aa3b11137820 */ /* 0x000fe40000400000 */
[----:B------:R-:W-:Y:S03]  /*2a00*/  LDS R17, [R27] ;  /* 0x000000001b117984 */ /* 0x000fe60000000800 */
[----:B------:R-:W-:Y:S01]  /*2a10*/  FSETP.GEU.AND P0, PT, R19, -126, PT ;  /* 0xc2fc00001300780b */ /* 0x000fe20003f0e000 */
[----:B------:R-:W0:-:S12]  /*2a20*/  LDS R18, [R18] ;  /* 0x0000000012127984 */ /* 0x000e180000000800 */
[----:B------:R-:W-:-:S04]  /*2a30*/  @!P0 FMUL R19, R19, 0.5 ;  /* 0x3f00000013138820 */ /* 0x000fc80000400000 */
[----:B------:R-:W1:Y:S02]  /*2a40*/  MUFU.EX2 R20, R19 ;  /* 0x0000001300147308 */ /* 0x000e640000000800 */
[----:B-1----:R-:W-:-:S04]  /*2a50*/  @!P0 FMUL R20, R20, R20 ;  /* 0x0000001414148220 */ /* 0x002fc80000400000 */
[----:B0-----:R-:W-:-:S05]  /*2a60*/  FFMA R20, R18, R20, R17 ;  /* 0x0000001412147223 */ /* 0x001fca0000000011 */
[----:B------:R0:W-:Y:S01]  /*2a70*/  STS [R27], R20 ;  /* 0x000000141b007388 */ /* 0x0001e20000000800 */
[----:B------:R-:W-:Y:S05]  /*2a80*/  BRA `(.L_x_15) ;  /* 0x0000000000347947 */ /* 0x000fea0003800000 */
.L_x_16:
[----:B------:R-:W-:Y:S01]  /*2a90*/  FADD R18, R17, -R18 ;  /* 0x8000001211127221 */ /* 0x000fe20000000000 */
[----:B------:R-:W-:Y:S01]  /*2aa0*/  LEA R17, R16, R27, 0x2 ;  /* 0x0000001b10117211 */ /* 0x000fe200078e10ff */
[----:B------:R-:W-:Y:S02]  /*2ab0*/  LDS R19, [R27] ;  /* 0x000000001b137984 */ /* 0x000fe40000000800 */
[----:B------:R-:W-:-:S03]  /*2ac0*/  FMUL R18, R18, 1.4426950216293334961 ;  /* 0x3fb8aa3b12127820 */ /* 0x000fc60000400000 */
[----:B------:R-:W0:Y:S02]  /*2ad0*/  LDS R17, [R17] ;  /* 0x0000000011117984 */ /* 0x000e240000000800 */
[----:B------:R-:W-:-:S13]  /*2ae0*/  FSETP.GEU.AND P0, PT, R18, -126, PT ;  /* 0xc2fc00001200780b */ /* 0x000fda0003f0e000 */
[----:B------:R-:W-:-:S04]  /*2af0*/  @!P0 FMUL R18, R18, 0.5 ;  /* 0x3f00000012128820 */ /* 0x000fc80000400000 */
[----:B------:R-:W1:Y:S02]  /*2b00*/  MUFU.EX2 R20, R18 ;  /* 0x0000001200147308 */ /* 0x000e640000000800 */
[----:B-1----:R-:W-:-:S04]  /*2b10*/  @!P0 FMUL R20, R20, R20 ;  /* 0x0000001414148220 */ /* 0x002fc80000400000 */
[----:B0-----:R-:W-:-:S05]  /*2b20*/  FFMA R20, R20, R19, R17 ;  /* 0x0000001314147223 */ /* 0x001fca0000000011 */
[----:B------:R-:W-:Y:S04]  /*2b30*/  STS [R27], R20 ;  /* 0x000000141b007388 */ /* 0x000fe80000000800 */
[----:B------:R-:W0:Y:S04]  /*2b40*/  LDS R22, [R22] ;  /* 0x0000000016167984 */ /* 0x000e280000000800 */
[----:B0-----:R1:W-:Y:S02]  /*2b50*/  STS [R3], R22 ;  /* 0x0000001603007388 */ /* 0x0013e40000000800 */
.L_x_15:
[----:B------:R-:W-:Y:S05]  /*2b60*/  BSYNC.RECONVERGENT B0 ;  /* 0x0000000000007941 */ /* 0x000fea0003800200 */
.L_x_14:
[----:B------:R-:W-:Y:S01]  /*2b70*/  BAR.SYNC.DEFER_BLOCKING 0x0 ;  /* 0x0000000000007b1d */ /* 0x000fe20000010000 */
[----:B------:R-:W-:-:S13]  /*2b80*/  ISETP.GT.U32.AND P0, PT, R14, 0x3, PT ;  /* 0x000000030e00780c */ /* 0x000fda0003f04070 */
[----:B------:R-:W-:Y:S05]  /*2b90*/  @P0 BRA `(.L_x_17) ;  /* 0xfffffffc00640947 */ /* 0x000fea000383ffff */
.L_x_13:
[----:B------:R-:W2:Y:S01]  /*2ba0*/  LDS R15, [R26] ;  /* 0x000000001a0f7984 */ /* 0x000ea20000000800 */
[----:B------:R-:W0:Y:S02]  /*2bb0*/  LDCU UR7, c[0x0][0x3a4] ;  /* 0x00007480ff0777ac */ /* 0x000e240008000800 */
[----:B0-----:R-:W-:Y:S01]  /*2bc0*/  IMAD.U32 R16, RZ, RZ, UR7 ;  /* 0x00000007ff107e24 */ /* 0x001fe2000f8e00ff */
[----:B--2---:R-:W-:-:S04]  /*2bd0*/  FSETP.GT.AND P0, PT, R4, R15, PT ;  /* 0x0000000f0400720b */ /* 0x004fc80003f04000 */
[----:B------:R-:W-:Y:S02]  /*2be0*/  FSEL R14, R4, R15, P0 ;  /* 0x0000000f040e7208 */ /* 0x000fe40000000000 */
[----:B------:R-:W-:Y:S02]  /*2bf0*/  FSEL R17, R15, R4, P0 ;  /* 0x000000040f117208 */ /* 0x000fe40000000000 */
[----:B------:R-:W0:Y:S03]  /*2c00*/  LDS R15, [R28] ;  /* 0x000000001c0f7984 */ /* 0x000e260000000800 */
[----:B------:R-:W-:-:S04]  /*2c10*/  FADD R17, -R14, R17 ;  /* 0x000000110e117221 */ /* 0x000fc80000000100 */
[----:B------:R-:W-:Y:S01]  /*2c20*/  FMUL R17, R17, 1.4426950216293334961 ;  /* 0x3fb8aa3b11117820 */ /* 0x000fe20000400000 */
[----:B------:R-:W-:Y:S04]  /*2c30*/  BAR.SYNC.DEFER_BLOCKING 0x0 ;  /* 0x0000000000007b1d */ /* 0x000fe80000010000 */
[----:B------:R-:W-:-:S13]  /*2c40*/  FSETP.GEU.AND P1, PT, R17, -126, PT ;  /* 0xc2fc00001100780b */ /* 0x000fda0003f2e000 */
[----:B------:R-:W-:-:S04]  /*2c50*/  @!P1 FMUL R17, R17, 0.5 ;  /* 0x3f00000011119820 */ /* 0x000fc80000400000 */
[----:B------:R-:W2:Y:S01]  /*2c60*/  MUFU.EX2 R18, R17 ;  /* 0x0000001100127308 */ /* 0x000ea20000000800 */
[----:B0-----:R-:W-:Y:S02]  /*2c70*/  FSEL R4, R10, R15, P0 ;  /* 0x0000000f0a047208 */ /* 0x001fe40000000000 */
[----:B------:R-:W-:Y:S02]  /*2c80*/  FSEL R15, R15, R10, P0 ;  /* 0x0000000a0f0f7208 */ /* 0x000fe40000000000 */
[----:B------:R-:W-:Y:S01]  /*2c90*/  ISETP.GE.AND P0, PT, R16, 0x1, PT ;  /* 0x000000011000780c */ /* 0x000fe20003f06270 */
[----:B--2---:R-:W-:-:S04]  /*2ca0*/  @!P1 FMUL R18, R18, R18 ;  /* 0x0000001212129220 */ /* 0x004fc80000400000 */
[----:B------:R-:W-:Y:S01]  /*2cb0*/  FFMA R10, R15, R18, R4 ;  /* 0x000000120f0a7223 */ /* 0x000fe20000000004 */
[----:B------:R-:W-:-:S07]  /*2cc0*/  MOV R4, R14 ;  /* 0x0000000e00047202 */ /* 0x000fce0000000f00 */
[----:B------:R-:W-:Y:S05]  /*2cd0*/  @!P0 BRA `(.L_x_18) ;  /* 0x0000001000f88947 */ /* 0x000fea0003800000 */
[----:B------:R-:W-:Y:S01]  /*2ce0*/  ISETP.GE.U32.AND P0, PT, R16, 0x8, PT ;  /* 0x000000081000780c */ /* 0x000fe20003f06070 */
[----:B------:R-:W-:-:S12]  /*2cf0*/  HFMA2 R17, -RZ, RZ, 0, 0 ;  /* 0x00000000ff117431 */ /* 0x000fd800000001ff */
[----:B------:R-:W-:Y:S05]  /*2d00*/  @!P0 BRA `(.L_x_19) ;  /* 0x0000000800808947 */ /* 0x000fea0003800000 */
[----:B------:R-:W-:Y:S01]  /*2d10*/  MOV R19, RZ ;  /* 0x000000ff00137202 */ /* 0x000fe20000000f00 */
[----:B------:R-:W0:Y:S01]  /*2d20*/  LDCU UR8, c[0x0][0x39c] ;  /* 0x00007380ff0877ac */ /* 0x000e220008000800 */
[----:B------:R-:W2:Y:S05]  /*2d30*/  LDCU UR7, c[0x0][0x398] ;  /* 0x00007300ff0777ac */ /* 0x000eaa0008000800 */
.L_x_21:
[----:B------:R-:W3:Y:S02]  /*2d40*/  LDC R16, c[0x0][0x3a4] ;  /* 0x0000e900ff107b82 */ /* 0x000ee40000000800 */
[----:B---3--:R-:W-:-:S05]  /*2d50*/  IMAD R17, R16, UR4, R19 ;  /* 0x0000000410117c24 */ /* 0x008fca000f8e0213 */
[----:B--2---:R-:W-:-:S13]  /*2d60*/  ISETP.GE.AND P2, PT, R17, UR7, PT ;  /* 0x0000000711007c0c */ /* 0x004fda000bf46270 */
[----:B------:R-:W2:Y:S01]  /*2d70*/  @!P2 LDC R18, c[0x0][0x39c] ;  /* 0x0000e700ff12ab82 */ /* 0x000ea20000000800 */
[C---:B------:R-:W-:Y:S01]  /*2d80*/  IADD3 R36, PT, PT, R17.reuse, 0x3, RZ ;  /* 0x0000000311247810 */ /* 0x040fe20007ffe0ff */
[----:B------:R-:W-:Y:S06]  /*2d90*/  @!P2 LDS R25, [R0] ;  /* 0x000000000019a984 */ /* 0x000fec0000000800 */
[----:B------:R-:W3:Y:S01]  /*2da0*/  @!P2 LDC.64 R14, c[0x0][0x390] ;  /* 0x0000e400ff0eab82 */ /* 0x000ee20000000a00 */
[----:B0-2---:R-:W-:-:S04]  /*2db0*/  @!P2 IMAD R21, R17, R18, R9 ;  /* 0x000000121115a224 */ /* 0x005fc800078e0209 */
[----:B---3--:R-:W-:-:S05]  /*2dc0*/  @!P2 IMAD.WIDE R14, R21, 0x4, R14 ;  /* 0x00000004150ea825 */ /* 0x008fca00078e020e */
[----:B------:R2:W3:Y:S01]  /*2dd0*/  @!P2 LDG.E.CONSTANT R23, desc[UR10][R14.64] ;  /* 0x0000000a0e17a981 */ /* 0x0004e2000c1e9900 */
[----:B------:R-:W-:-:S04]  /*2de0*/  IADD3 R18, PT, PT, R17, 0x1, RZ ;  /* 0x0000000111127810 */ /* 0x000fc80007ffe0ff */
[----:B------:R-:W-:-:S13]  /*2df0*/  ISETP.GE.AND P1, PT, R18, UR7, PT ;  /* 0x0000000712007c0c */ /* 0x000fda000bf26270 */
[----:B------:R-:W4:Y:S08]  /*2e00*/  @!P1 LDC R21, c[0x0][0x39c] ;  /* 0x0000e700ff159b82 */ /* 0x000f300000000800 */
[----:B--2---:R-:W2:Y:S01]  /*2e10*/  @!P1 LDC.64 R14, c[0x0][0x390] ;  /* 0x0000e400ff0e9b82 */ /* 0x004ea20000000a00 */
[----:B----4-:R-:W-:-:S04]  /*2e20*/  @!P1 IMAD R21, R18, R21, R9 ;  /* 0x0000001512159224 */ /* 0x010fc800078e0209 */
[----:B--2---:R-:W-:-:S05]  /*2e30*/  @!P1 IMAD.WIDE R14, R21, 0x4, R14 ;  /* 0x00000004150e9825 */ /* 0x004fca00078e020e */
[----:B-1----:R1:W2:Y:S01]  /*2e40*/  @!P1 LDG.E.CONSTANT R22, desc[UR10][R14.64] ;  /* 0x0000000a0e169981 */ /* 0x0022a2000c1e9900 */
[----:B------:R-:W-:-:S05]  /*2e50*/  VIADD R18, R17, 0x2 ;  /* 0x0000000211127836 */ /* 0x000fca0000000000 */
[----:B------:R-:W-:-:S13]  /*2e60*/  ISETP.GE.AND P4, PT, R18, UR7, PT ;  /* 0x0000000712007c0c */ /* 0x000fda000bf86270 */
[----:B------:R-:W4:Y:S08]  /*2e70*/  @!P4 LDC R21, c[0x0][0x39c] ;  /* 0x0000e700ff15cb82 */ /* 0x000f300000000800 */
[----:B-1----:R-:W1:Y:S01]  /*2e80*/  @!P4 LDC.64 R14, c[0x0][0x390] ;  /* 0x0000e400ff0ecb82 */ /* 0x002e620000000a00 */
[----:B----4-:R-:W-:-:S04]  /*2e90*/  @!P4 IMAD R21, R18, R21, R9 ;  /* 0x000000151215c224 */ /* 0x010fc800078e0209 */
[----:B-1----:R-:W-:-:S05]  /*2ea0*/  @!P4 IMAD.WIDE R14, R21, 0x4, R14 ;  /* 0x00000004150ec825 */ /* 0x002fca00078e020e */
[----:B------:R1:W4:Y:S01]  /*2eb0*/  @!P4 LDG.E.CONSTANT R20, desc[UR10][R14.64] ;  /* 0x0000000a0e14c981 */ /* 0x000322000c1e9900 */
[----:B------:R-:W-:Y:S02]  /*2ec0*/  IADD3 R18, PT, PT, R8, R19, RZ ;  /* 0x0000001308127210 */ /* 0x000fe40007ffe0ff */
[----:B------:R-:W-:Y:S02]  /*2ed0*/  ISETP.GE.AND P3, PT, R36, UR7, PT ;  /* 0x0000000724007c0c */ /* 0x000fe4000bf66270 */
[----:B------:R-:W-:Y:S02]  /*2ee0*/  LEA R18, R18, UR5, 0x2 ;  /* 0x0000000512127c11 */ /* 0x000fe4000f8e10ff */
[----:B------:R-:W-:-:S03]  /*2ef0*/  PLOP3.LUT P0, PT, PT, PT, PT, 0x80, 0x8 ;  /* 0x000000000008781c */ /* 0x000fc60003f0f070 */
[----:B------:R-:W5:Y:S06]  /*2f00*/  @!P2 LDS R21, [R18] ;  /* 0x000000001215a984 */ /* 0x000f6c0000000800 */
[----:B-1----:R-:W1:Y:S01]  /*2f10*/  @!P3 LDC.64 R14, c[0x0][0x390] ;  /* 0x0000e400ff0ebb82 */ /* 0x002e620000000a00 */
[----:B-----5:R-:W-:-:S04]  /*2f20*/  @!P2 FADD R21, -R4, R21 ;  /* 0x000000150415a221 */ /* 0x020fc80000000100 */
[----:B------:R-:W-:-:S03]  /*2f30*/  @!P2 FMUL R24, R21, 1.4426950216293334961 ;  /* 0x3fb8aa3b1518a820 */ /* 0x000fc60000400000 */
[----:B------:R-:W5:Y:S02]  /*2f40*/  @!P3 LDC R21, c[0x0][0x39c] ;  /* 0x0000e700ff15bb82 */ /* 0x000f640000000800 */
[----:B------:R-:W-:-:S04]  /*2f50*/  @!P2 FSETP.GEU.AND P5, PT, R24, -126, PT ;  /* 0xc2fc00001800a80b */ /* 0x000fc80003fae000 */
[----:B------:R-:W-:-:S13]  /*2f60*/  @!P2 PLOP3.LUT P0, PT, P5, PT, PT, 0x80, 0x8 ;  /* 0x000000000008a81c */ /* 0x000fda0002f0f070 */
[----:B------:R-:W-:-:S04]  /*2f70*/  @!P0 FMUL R24, R24, 0.5 ;  /* 0x3f00000018188820 */ /* 0x000fc80000400000 */
[----:B------:R-:W0:Y:S01]  /*2f80*/  @!P2 MUFU.EX2 R34, R24 ;  /* 0x000000180022a308 */ /* 0x000e220000000800 */
[----:B-----5:R-:W-:-:S04]  /*2f90*/  @!P3 IMAD R21, R36, R21, R9 ;  /* 0x000000152415b224 */ /* 0x020fc800078e0209 */
[----:B-1----:R-:W-:-:S05]  /*2fa0*/  @!P3 IMAD.WIDE R14, R21, 0x4, R14 ;  /* 0x00000004150eb825 */ /* 0x002fca00078e020e */
[----:B------:R1:W5:Y:S01]  /*2fb0*/  @!P3 LDG.E.CONSTANT R21, desc[UR10][R14.64] ;  /* 0x0000000a0e15b981 */ /* 0x000362000c1e9900 */
[----:B0-----:R-:W-:Y:S01]  /*2fc0*/  @!P0 FMUL R34, R34, R34 ;  /* 0x0000002222228220 */ /* 0x001fe20000400000 */
[----:B------:R-:W-:-:S03]  /*2fd0*/  PLOP3.LUT P0, PT, PT, PT, PT, 0x80, 0x8 ;  /* 0x000000000008781c */ /* 0x000fc60003f0f070 */
[----:B---3--:R-:W-:Y:S01]  /*2fe0*/  @!P2 FFMA R23, R34, R23, R25 ;  /* 0x000000172217a223 */ /* 0x008fe20000000019 */
[----:B------:R-:W-:-:S04]  /*2ff0*/  IADD3 R34, PT, PT, R17, 0x4, RZ ;  /* 0x0000000411227810 */ /* 0x000fc80007ffe0ff */
[----:B------:R0:W-:Y:S01]  /*3000*/  @!P2 STS [R0], R23 ;  /* 0x000000170000a388 */ /* 0x0001e20000000800 */
[----:B------:R-:W-:-:S03]  /*3010*/  ISETP.GE.AND P2, PT, R34, UR7, PT ;  /* 0x0000000722007c0c */ /* 0x000fc6000bf46270 */
[----:B------:R-:W3:Y:S04]  /*3020*/  @!P1 LDS R25, [R18+0x4] ;  /* 0x0000040012199984 */ /* 0x000ee80000000800 */
[----:B------:R-:W2:Y:S06]  /*3030*/  @!P1 LDS R24, [R0] ;  /* 0x0000000000189984 */ /* 0x000eac0000000800 */
[----:B------:R-:W0:Y:S08]  /*3040*/  @!P2 LDC R33, c[0x0][0x39c] ;  /* 0x0000e700ff21ab82 */ /* 0x000e300000000800 */
[----:B-1----:R-:W1:Y:S01]  /*3050*/  @!P2 LDC.64 R14, c[0x0][0x390] ;  /* 0x0000e400ff0eab82 */ /* 0x002e620000000a00 */
[----:B0-----:R-:W-:-:S02]  /*3060*/  @!P2 IMAD R23, R34, R33, R9 ;  /* 0x000000212217a224 */ /* 0x001fc400078e0209 */
[----:B---3--:R-:W-:Y:S02]  /*3070*/  @!P1 FADD R25, -R4, R25 ;  /* 0x0000001904199221 */ /* 0x008fe40000000100 */
[----:B-1----:R-:W-:-:S04]  /*3080*/  @!P2 IMAD.WIDE R14, R23, 0x4, R14 ;  /* 0x00000004170ea825 */ /* 0x002fc800078e020e */
[----:B------:R-:W-:Y:S01]  /*3090*/  @!P1 FMUL R25, R25, 1.4426950216293334961 ;  /* 0x3fb8aa3b19199820 */ /* 0x000fe20000400000 */
[----:B------:R0:W3:Y:S04]  /*30a0*/  @!P2 LDG.E.CONSTANT R23, desc[UR10][R14.64] ;  /* 0x0000000a0e17a981 */ /* 0x0000e8000c1e9900 */
[----:B------:R-:W-:-:S04]  /*30b0*/  @!P1 FSETP.GEU.AND P5, PT, R25, -126, PT ;  /* 0xc2fc00001900980b */ /* 0x000fc80003fae000 */
[----:B------:R-:W-:-:S13]  /*30c0*/  @!P1 PLOP3.LUT P0, PT, P5, PT, PT, 0x80, 0x8 ;  /* 0x000000000008981c */ /* 0x000fda0002f0f070 */
[----:B------:R-:W-:-:S04]  /*30d0*/  @!P0 FMUL R25, R25, 0.5 ;  /* 0x3f00000019198820 */ /* 0x000fc80000400000 */
[----:B------:R-:W1:Y:S02]  /*30e0*/  @!P1 MUFU.EX2 R31, R25 ;  /* 0x00000019001f9308 */ /* 0x000e640000000800 */
[----:B-1----:R-:W-:-:S04]  /*30f0*/  @!P0 FMUL R31, R31, R31 ;  /* 0x0000001f1f1f8220 */ /* 0x002fc80000400000 */
[----:B--2---:R-:W-:-:S05]  /*3100*/  @!P1 FFMA R31, R31, R22, R24 ;  /* 0x000000161f1f9223 */ /* 0x004fca0000000018 */
[----:B------:R-:W-:Y:S04]  /*3110*/  @!P1 STS [R0], R31 ;  /* 0x0000001f00009388 */ /* 0x000fe80000000800 */
[----:B------:R-:W1:Y:S01]  /*3120*/  @!P4 LDS R33, [R18+0x8] ;  /* 0x000008001221c984 */ /* 0x000e620000000800 */
[----:B------:R-:W-:Y:S02]  /*3130*/  IADD3 R22, PT, PT, R17, 0x5, RZ ;  /* 0x0000000511167810 */ /* 0x000fe40007ffe0ff */
[----:B------:R-:W-:Y:S01]  /*3140*/  PLOP3.LUT P0, PT, PT, PT, PT, 0x80, 0x8 ;  /* 0x000000000008781c */ /* 0x000fe20003f0f070 */
[----:B------:R-:W4:Y:S01]  /*3150*/  @!P4 LDS R24, [R0] ;  /* 0x000000000018c984 */ /* 0x000f220000000800 */
[----:B------:R-:W-:-:S13]  /*3160*/  ISETP.GE.AND P1, PT, R22, UR7, PT ;  /* 0x0000000716007c0c */ /* 0x000fda000bf26270 */
[----:B------:R-:W2:Y:S08]  /*3170*/  @!P1 LDC R34, c[0x0][0x39c] ;  /* 0x0000e700ff229b82 */ /* 0x000eb00000000800 */
[----:B0-----:R-:W0:Y:S01]  /*3180*/  @!P1 LDC.64 R14, c[0x0][0x390] ;  /* 0x0000e400ff0e9b82 */ /* 0x001e220000000a00 */
[----:B-1----:R-:W-:-:S04]  /*3190*/  @!P4 FADD R33, -R4, R33 ;  /* 0x000000210421c221 */ /* 0x002fc80000000100 */
[----:B------:R-:W-:-:S05]  /*31a0*/  @!P4 FMUL R33, R33, 1.4426950216293334961 ;  /* 0x3fb8aa3b2121c820 */ /* 0x000fca0000400000 */
[----:B------:R-:W-:-:S04]  /*31b0*/  @!P4 FSETP.GEU.AND P5, PT, R33, -126, PT ;  /* 0xc2fc00002100c80b */ /* 0x000fc80003fae000 */
[----:B------:R-:W-:Y:S01]  /*31c0*/  @!P4 PLOP3.LUT P0, PT, P5, PT, PT, 0x80, 0x8 ;  /* 0x000000000008c81c */ /* 0x000fe20002f0f070 */
[----:B--2---:R-:W-:-:S12]  /*31d0*/  @!P1 IMAD R31, R22, R34, R9 ;  /* 0x00000022161f9224 */ /* 0x004fd800078e0209 */
[----:B------:R-:W-:-:S04]  /*31e0*/  @!P0 FMUL R33, R33, 0.5 ;  /* 0x3f00000021218820 */ /* 0x000fc80000400000 */
[----:B------:R-:W1:Y:S01]  /*31f0*/  @!P4 MUFU.EX2 R25, R33 ;  /* 0x000000210019c308 */ /* 0x000e620000000800 */
[----:B0-----:R-:W-:-:S05]  /*3200*/  @!P1 IMAD.WIDE R14, R31, 0x4, R14 ;  /* 0x000000041f0e9825 */ /* 0x001fca00078e020e */
[----:B------:R0:W2:Y:S01]  /*3210*/  @!P1 LDG.E.CONSTANT R22, desc[UR10][R14.64] ;  /* 0x0000000a0e169981 */ /* 0x0000a2000c1e9900 */
[----:B-1----:R-:W-:-:S04]  /*3220*/  @!P0 FMUL R25, R25, R25 ;  /* 0x0000001919198220 */ /* 0x002fc80000400000 */
[----:B----4-:R-:W-:-:S05]  /*3230*/  @!P4 FFMA R25, R25, R20, R24 ;  /* 0x000000141919c223 */ /* 0x010fca0000000018 */
[----:B------:R-:W-:Y:S04]  /*3240*/  @!P4 STS [R0], R25 ;  /* 0x000000190000c388 */ /* 0x000fe80000000800 */
[----:B------:R-:W1:Y:S01]  /*3250*/  @!P3 LDS R31, [R18+0xc] ;  /* 0x00000c00121fb984 */ /* 0x000e620000000800 */
[----:B------:R-:W-:Y:S01]  /*3260*/  VIADD R24, R17, 0x6 ;  /* 0x0000000611187836 */ /* 0x000fe20000000000 */
[----:B------:R-:W-:Y:S02]  /*3270*/  PLOP3.LUT P0, PT, PT, PT, PT, 0x80, 0x8 ;  /* 0x000000000008781c */ /* 0x000fe40003f0f070 */
[----:B------:R-:W5:Y:S02]  /*3280*/  @!P3 LDS R33, [R0] ;  /* 0x000000000021b984 */ /* 0x000f640000000800 */
[----:B------:R-:W-:-:S13]  /*3290*/  ISETP.GE.AND P4, PT, R24, UR7, PT ;  /* 0x0000000718007c0c */ /* 0x000fda000bf86270 */
[----:B------:R-:W4:Y:S08]  /*32a0*/  @!P4 LDC R34, c[0x0][0x39c] ;  /* 0x0000e700ff22cb82 */ /* 0x000f300000000800 */
[----:B0-----:R-:W0:Y:S01]  /*32b0*/  @!P4 LDC.64 R14, c[0x0][0x390] ;  /* 0x0000e400ff0ecb82 */ /* 0x001e220000000a00 */
[----:B-1----:R-:W-:-:S04]  /*32c0*/  @!P3 FADD R31, -R4, R31 ;  /* 0x0000001f041fb221 */ /* 0x002fc80000000100 */
[----:B------:R-:W-:-:S05]  /*32d0*/  @!P3 FMUL R31, R31, 1.4426950216293334961 ;  /* 0x3fb8aa3b1f1fb820 */ /* 0x000fca0000400000 */
[----:B------:R-:W-:-:S04]  /*32e0*/  @!P3 FSETP.GEU.AND P5, PT, R31, -126, PT ;  /* 0xc2fc00001f00b80b */ /* 0x000fc80003fae000 */
[----:B------:R-:W-:Y:S01]  /*32f0*/  @!P3 PLOP3.LUT P0, PT, P5, PT, PT, 0x80, 0x8 ;  /* 0x000000000008b81c */ /* 0x000fe20002f0f070 */
[----:B----4-:R-:W-:-:S12]  /*3300*/  @!P4 IMAD R25, R24, R34, R9 ;  /* 0x000000221819c224 */ /* 0x010fd800078e0209 */
[----:B------:R-:W-:-:S04]  /*3310*/  @!P0 FMUL R31, R31, 0.5 ;  /* 0x3f0000001f1f8820 */ /* 0x000fc80000400000 */
[----:B------:R-:W1:Y:S01]  /*3320*/  @!P3 MUFU.EX2 R20, R31 ;  /* 0x0000001f0014b308 */ /* 0x000e620000000800 */
[----:B0-----:R-:W-:-:S06]  /*3330*/  @!P4 IMAD.WIDE R14, R25, 0x4, R14 ;  /* 0x00000004190ec825 */ /* 0x001fcc00078e020e */
[----:B------:R0:W4:Y:S01]  /*3340*/  @!P4 LDG.E.CONSTANT R14, desc[UR10][R14.64] ;  /* 0x0000000a0e0ec981 */ /* 0x000122000c1e9900 */
[----:B-1----:R-:W-:-:S04]  /*3350*/  @!P0 FMUL R20, R20, R20 ;  /* 0x0000001414148220 */ /* 0x002fc80000400000 */
[----:B-----5:R-:W-:-:S05]  /*3360*/  @!P3 FFMA R21, R20, R21, R33 ;  /* 0x000000151415b223 */ /* 0x020fca0000000021 */
[----:B------:R-:W-:Y:S04]  /*3370*/  @!P3 STS [R0], R21 ;  /* 0x000000150000b388 */ /* 0x000fe80000000800 */
[----:B------:R-:W1:Y:S01]  /*3380*/  @!P2 LDS R25, [R18+0x10] ;  /* 0x000010001219a984 */ /* 0x000e620000000800 */
[----:B------:R-:W-:-:S03]  /*3390*/  PLOP3.LUT P0, PT, PT, PT, PT, 0x80, 0x8 ;  /* 0x000000000008781c */ /* 0x000fc60003f0f070 */
[----:B------:R-:W3:Y:S01]  /*33a0*/  @!P2 LDS R31, [R0] ;  /* 0x00000000001fa984 */ /* 0x000ee20000000800 */
[----:B-1----:R-:W-:-:S04]  /*33b0*/  @!P2 FADD R25, -R4, R25 ;  /* 0x000000190419a221 */ /* 0x002fc80000000100 */
[----:B------:R-:W-:-:S05]  /*33c0*/  @!P2 FMUL R25, R25, 1.4426950216293334961 ;  /* 0x3fb8aa3b1919a820 */ /* 0x000fca0000400000 */
[----:B------:R-:W-:-:S04]  /*33d0*/  @!P2 FSETP.GEU.AND P3, PT, R25, -126, PT ;  /* 0xc2fc00001900a80b */ /* 0x000fc80003f6e000 */
[----:B------:R-:W-:-:S13]  /*33e0*/  @!P2 PLOP3.LUT P0, PT, P3, PT, PT, 0x80, 0x8 ;  /* 0x000000000008a81c */ /* 0x000fda0001f0f070 */
[----:B------:R-:W-:-:S04]  /*33f0*/  @!P0 FMUL R25, R25, 0.5 ;  /* 0x3f00000019198820 */ /* 0x000fc80000400000 */
[----:B------:R-:W1:Y:S02]  /*3400*/  @!P2 MUFU.EX2 R20, R25 ;  /* 0x000000190014a308 */ /* 0x000e640000000800 */
[----:B-1----:R-:W-:-:S04]  /*3410*/  @!P0 FMUL R20, R20, R20 ;  /* 0x0000001414148220 */ /* 0x002fc80000400000 */
[----:B---3--:R-:W-:-:S05]  /*3420*/  @!P2 FFMA R23, R20, R23, R31 ;  /* 0x000000171417a223 */ /* 0x008fca000000001f */
[----:B------:R-:W-:Y:S04]  /*3430*/  @!P2 STS [R0], R23 ;  /* 0x000000170000a388 */ /* 0x000fe80000000800 */
[----:B0-----:R-:W0:Y:S01]  /*3440*/  @!P1 LDS R15, [R18+0x14] ;  /* 0x00001400120f9984 */ /* 0x001e220000000800 */
[----:B------:R-:W-:-:S03]  /*3450*/  PLOP3.LUT P0, PT, PT, PT, PT, 0x80, 0x8 ;  /* 0x000000000008781c */ /* 0x000fc60003f0f070 */
[----:B------:R-:W2:Y:S01]  /*3460*/  @!P1 LDS R20, [R0] ;  /* 0x0000000000149984 */ /* 0x000ea20000000800 */
[----:B0-----:R-:W-:-:S04]  /*3470*/  @!P1 FADD R15, -R4, R15 ;  /* 0x0000000f040f9221 */ /* 0x001fc80000000100 */
[----:B------:R-:W-:-:S05]  /*3480*/  @!P1 FMUL R15, R15, 1.4426950216293334961 ;  /* 0x3fb8aa3b0f0f9820 */ /* 0x000fca0000400000 */
[----:B------:R-:W-:-:S04]  /*3490*/  @!P1 FSETP.GEU.AND P2, PT, R15, -126, PT ;  /* 0xc2fc00000f00980b */ /* 0x000fc80003f4e000 */
[----:B------:R-:W-:-:S13]  /*34a0*/  @!P1 PLOP3.LUT P0, PT, P2, PT, PT, 0x80, 0x8 ;  /* 0x000000000008981c */ /* 0x000fda000170f070 */
[----:B------:R-:W-:-:S04]  /*34b0*/  @!P0 FMUL R15, R15, 0.5 ;  /* 0x3f0000000f0f8820 */ /* 0x000fc80000400000 */
[----:B------:R-:W0:Y:S02]  /*34c0*/  @!P1 MUFU.EX2 R21, R15 ;  /* 0x0000000f00159308 */ /* 0x000e240000000800 */
[----:B0-----:R-:W-:-:S04]  /*34d0*/  @!P0 FMUL R21, R21, R21 ;  /* 0x0000001515158220 */ /* 0x001fc80000400000 */
[----:B--2---:R-:W-:-:S05]  /*34e0*/  @!P1 FFMA R21, R21, R22, R20 ;  /* 0x0000001615159223 */ /* 0x004fca0000000014 */
[----:B------:R-:W-:Y:S04]  /*34f0*/  @!P1 STS [R0], R21 ;  /* 0x0000001500009388 */ /* 0x000fe80000000800 */
[----:B------:R-:W0:Y:S01]  /*3500*/  @!P4 LDS R23, [R18+0x18] ;  /* 0x000018001217c984 */ /* 0x000e220000000800 */
[----:B------:R-:W-:-:S03]  /*3510*/  PLOP3.LUT P0, PT, PT, PT, PT, 0x80, 0x8 ;  /* 0x000000000008781c */ /* 0x000fc60003f0f070 */
[----:B------:R-:W4:Y:S01]  /*3520*/  @!P4 LDS R20, [R0] ;  /* 0x000000000014c984 */ /* 0x000f220000000800 */
[----:B0-----:R-:W-:-:S04]  /*3530*/  @!P4 FADD R23, -R4, R23 ;  /* 0x000000170417c221 */ /* 0x001fc80000000100 */
[----:B------:R-:W-:-:S05]  /*3540*/  @!P4 FMUL R23, R23, 1.4426950216293334961 ;  /* 0x3fb8aa3b1717c820 */ /* 0x000fca0000400000 */
[----:B------:R-:W-:-:S04]  /*3550*/  @!P4 FSETP.GEU.AND P1, PT, R23, -126, PT ;  /* 0xc2fc00001700c80b */ /* 0x000fc80003f2e000 */
[----:B------:R-:W-:-:S13]  /*3560*/  @!P4 PLOP3.LUT P0, PT, P1, PT, PT, 0x80, 0x8 ;  /* 0x000000000008c81c */ /* 0x000fda0000f0f070 */
[----:B------:R-:W-:-:S04]  /*3570*/  @!P0 FMUL R23, R23, 0.5 ;  /* 0x3f00000017178820 */ /* 0x000fc80000400000 */
[----:B------:R-:W0:Y:S02]  /*3580*/  @!P4 MUFU.EX2 R15, R23 ;  /* 0x00000017000fc308 */ /* 0x000e240000000800 */
[----:B0-----:R-:W-:-:S04]  /*3590*/  @!P0 FMUL R15, R15, R15 ;  /* 0x0000000f0f0f8220 */ /* 0x001fc80000400000 */
[----:B----4-:R-:W-:Y:S01]  /*35a0*/  @!P4 FFMA R15, R15, R14, R20 ;  /* 0x0000000e0f0fc223 */ /* 0x010fe20000000014 */
[----:B------:R-:W-:-:S04]  /*35b0*/  IADD3 R20, PT, PT, R17, 0x7, RZ ;  /* 0x0000000711147810 */ /* 0x000fc80007ffe0ff */
[----:B------:R0:W-:Y:S01]  /*35c0*/  @!P4 STS [R0], R15 ;  /* 0x0000000f0000c388 */ /* 0x0001e20000000800 */
[----:B------:R-:W-:Y:S02]  /*35d0*/  ISETP.GE.AND P0, PT, R20, UR7, PT ;  /* 0x0000000714007c0c */ /* 0x000fe4000bf06270 */
[----:B------:R-:W-:-:S04]  /*35e0*/  IADD3 R19, PT, PT, R19, 0x8, RZ ;  /* 0x0000000813137810 */ /* 0x000fc80007ffe0ff */
[----:B------:R-:W-:-:S07]  /*35f0*/  ISETP.NE.AND P1, PT, R19, R12, PT ;  /* 0x0000000c1300720c */ /* 0x000fce0003f25270 */
[----:B0-----:R-:W-:Y:S06]  /*3600*/  @P0 BRA `(.L_x_20) ;  /* 0x0000000000380947 */ /* 0x001fec0003800000 */
[----:B------:R-:W0:Y:S01]  /*3610*/  LDC.64 R14, c[0x0][0x390] ;  /* 0x0000e400ff0e7b82 */ /* 0x000e220000000a00 */
[----:B------:R-:W-:Y:S01]  /*3620*/  IMAD R17, R20, UR8, R9 ;  /* 0x0000000814117c24 */ /* 0x000fe2000f8e0209 */
[----:B------:R-:W-:Y:S03]  /*3630*/  LDS R21, [R0] ;  /* 0x0000000000157984 */ /* 0x000fe60000000800 */
[----:B0-----:R-:W-:Y:S02]  /*3640*/  IMAD.WIDE R14, R17, 0x4, R14 ;  /* 0x00000004110e7825 */ /* 0x001fe400078e020e */
[----:B------:R-:W0:Y:S04]  /*3650*/  LDS R17, [R18+0x1c] ;  /* 0x00001c0012117984 */ /* 0x000e280000000800 */
[----:B------:R-:W2:Y:S01]  /*3660*/  LDG.E.CONSTANT R15, desc[UR10][R14.64] ;  /* 0x0000000a0e0f7981 */ /* 0x000ea2000c1e9900 */
[----:B0-----:R-:W-:-:S04]  /*3670*/  FADD R17, -R4, R17 ;  /* 0x0000001104117221 */ /* 0x001fc80000000100 */
[----:B------:R-:W-:-:S05]  /*3680*/  FMUL R17, R17, 1.4426950216293334961 ;  /* 0x3fb8aa3b11117820 */ /* 0x000fca0000400000 */
[----:B------:R-:W-:-:S13]  /*3690*/  FSETP.GEU.AND P0, PT, R17, -126, PT ;  /* 0xc2fc00001100780b */ /* 0x000fda0003f0e000 */
[----:B------:R-:W-:-:S04]  /*36a0*/  @!P0 FMUL R17, R17, 0.5 ;  /* 0x3f00000011118820 */ /* 0x000fc80000400000 */
[----:B------:R-:W0:Y:S02]  /*36b0*/  MUFU.EX2 R20, R17 ;  /* 0x0000001100147308 */ /* 0x000e240000000800 */
[----:B0-----:R-:W-:-:S04]  /*36c0*/  @!P0 FMUL R20, R20, R20 ;  /* 0x0000001414148220 */ /* 0x001fc80000400000 */
[----:B--2---:R-:W-:-:S05]  /*36d0*/  FFMA R21, R20, R15, R21 ;  /* 0x0000000f14157223 */ /* 0x004fca0000000015 */
[----:B------:R0:W-:Y:S02]  /*36e0*/  STS [R0], R21 ;  /* 0x0000001500007388 */ /* 0x0001e40000000800 */
.L_x_20:
[----:B------:R-:W-:Y:S05]  /*36f0*/  @P1 BRA `(.L_x_21) ;  /* 0xfffffff400901947 */ /* 0x000fea000383ffff */
[----:B------:R-:W-:-:S07]  /*3700*/  MOV R17, R12 ;  /* 0x0000000c00117202 */ /* 0x000fce0000000f00 */
.L_x_19:
[----:B------:R-:W-:-:S13]  /*3710*/  ISETP.NE.AND P0, PT, R13, RZ, PT ;  /* 0x000000ff0d00720c */ /* 0x000fda0003f05270 */
[----:B------:R-:W-:Y:S05]  /*3720*/  @!P0 BRA `(.L_x_18) ;  /* 0x0000000800648947 */ /* 0x000fea0003800000 */
[----:B------:R-:W-:-:S04]  /*3730*/  IADD3 R14, PT, PT, R13, -0x1, RZ ;  /* 0xffffffff0d0e7810 */ /* 0x000fc80007ffe0ff */
[----:B------:R-:W-:-:S13]  /*3740*/  ISETP.GE.U32.AND P0, PT, R14, 0x3, PT ;  /* 0x000000030e00780c */ /* 0x000fda0003f06070 */
[----:B------:R-:W-:Y:S05]  /*3750*/  @!P0 BRA `(.L_x_22) ;  /* 0x0000000400408947 */ /* 0x000fea0003800000 */
[----:B------:R-:W2:Y:S01]  /*3760*/  LDCU UR7, c[0x0][0x398] ;  /* 0x00007300ff0777ac */ /* 0x000ea20008000800 */
[----:B------:R-:W-:-:S05]  /*3770*/  IMAD R18, R16, UR4, R17 ;  /* 0x0000000410127c24 */ /* 0x000fca000f8e0211 */
[----:B--2---:R-:W-:Y:S01]  /*3780*/  ISETP.GE.AND P2, PT, R18, UR7, PT ;  /* 0x0000000712007c0c */ /* 0x004fe2000bf46270 */
[----:B------:R-:W2:-:S12]  /*3790*/  LDCU UR7, c[0x0][0x398] ;  /* 0x00007300ff0777ac */ /* 0x000e980008000800 */
[----:B------:R-:W3:Y:S01]  /*37a0*/  @!P2 LDC R19, c[0x0][0x39c] ;  /* 0x0000e700ff13ab82 */ /* 0x000ee20000000800 */
[C---:B------:R-:W-:Y:S01]  /*37b0*/  VIADD R20, R18.reuse, 0x1 ;  /* 0x0000000112147836 */ /* 0x040fe20000000000 */
[C---:B-1----:R-:W-:Y:S01]  /*37c0*/  IADD3 R22, PT, PT, R18.reuse, 0x2, RZ ;  /* 0x0000000212167810 */ /* 0x042fe20007ffe0ff */
[----:B------:R-:W-:Y:S05]  /*37d0*/  @!P2 LDS R25, [R0] ;  /* 0x000000000019a984 */ /* 0x000fea0000000800 */
[----:B------:R-:W1:Y:S01]  /*37e0*/  @!P2 LDC.64 R14, c[0x0][0x390] ;  /* 0x0000e400ff0eab82 */ /* 0x000e620000000a00 */
[----:B---3--:R-:W-:-:S04]  /*37f0*/  @!P2 IMAD R19, R18, R19, R9 ;  /* 0x000000131213a224 */ /* 0x008fc800078e0209 */
[----:B-1----:R-:W-:-:S05]  /*3800*/  @!P2 IMAD.WIDE R14, R19, 0x4, R14 ;  /* 0x00000004130ea825 */ /* 0x002fca00078e020e */
[----:B------:R1:W3:Y:S01]  /*3810*/  @!P2 LDG.E.CONSTANT R19, desc[UR10][R14.64] ;  /* 0x0000000a0e13a981 */ /* 0x0002e2000c1e9900 */
[----:B--2---:R-:W-:-:S13]  /*3820*/  ISETP.GE.AND P4, PT, R20, UR7, PT ;  /* 0x0000000714007c0c */ /* 0x004fda000bf86270 */
[----:B0-----:R-:W0:Y:S08]  /*3830*/  @!P4 LDC R21, c[0x0][0x39c] ;  /* 0x0000e700ff15cb82 */ /* 0x001e300000000800 */
[----:B-1----:R-:W1:Y:S01]  /*3840*/  @!P4 LDC.64 R14, c[0x0][0x390] ;  /* 0x0000e400ff0ecb82 */ /* 0x002e620000000a00 */
[----:B0-----:R-:W-:-:S04]  /*3850*/  @!P4 IMAD R21, R20, R21, R9 ;  /* 0x000000151415c224 */ /* 0x001fc800078e0209 */
[----:B-1----:R-:W-:-:S05]  /*3860*/  @!P4 IMAD.WIDE R14, R21, 0x4, R14 ;  /* 0x00000004150ec825 */ /* 0x002fca00078e020e */
[----:B------:R0:W2:Y:S01]  /*3870*/  @!P4 LDG.E.CONSTANT R20, desc[UR10][R14.64] ;  /* 0x0000000a0e14c981 */ /* 0x0000a2000c1e9900 */
[----:B------:R-:W-:-:S13]  /*3880*/  ISETP.GE.AND P1, PT, R22, UR7, PT ;  /* 0x0000000716007c0c */ /* 0x000fda000bf26270 */
[----:B------:R-:W1:Y:S08]  /*3890*/  @!P1 LDC R21, c[0x0][0x39c] ;  /* 0x0000e700ff159b82 */ /* 0x000e700000000800 */
[----:B0-----:R-:W0:Y:S01]  /*38a0*/  @!P1 LDC.64 R14, c[0x0][0x390] ;  /* 0x0000e400ff0e9b82 */ /* 0x001e220000000a00 */
[----:B-1----:R-:W-:-:S04]  /*38b0*/  @!P1 IMAD R21, R22, R21, R9 ;  /* 0x0000001516159224 */ /* 0x002fc800078e0209 */
[----:B0-----:R-:W-:-:S05]  /*38c0*/  @!P1 IMAD.WIDE R14, R21, 0x4, R14 ;  /* 0x00000004150e9825 */ /* 0x001fca00078e020e */
[----:B------:R0:W4:Y:S01]  /*38d0*/  @!P1 LDG.E.CONSTANT R22, desc[UR10][R14.64] ;  /* 0x0000000a0e169981 */ /* 0x000122000c1e9900 */
[----:B------:R-:W-:Y:S02]  /*38e0*/  IADD3 R21, PT, PT, R8, R17, RZ ;  /* 0x0000001108157210 */ /* 0x000fe40007ffe0ff */
[----:B------:R-:W-:Y:S02]  /*38f0*/  PLOP3.LUT P0, PT, PT, PT, PT, 0x80, 0x8 ;  /* 0x000000000008781c */ /* 0x000fe40003f0f070 */
[----:B------:R-:W-:Y:S02]  /*3900*/  LEA R21, R21, UR5, 0x2 ;  /* 0x0000000515157c11 */ /* 0x000fe4000f8e10ff */
[----:B------:R-:W-:-:S03]  /*3910*/  IADD3 R18, PT, PT, R18, 0x3, RZ ;  /* 0x0000000312127810 */ /* 0x000fc60007ffe0ff */
[----:B------:R-:W1:Y:S02]  /*3920*/  @!P2 LDS R23, [R21] ;  /* 0x000000001517a984 */ /* 0x000e640000000800 */
[----:B-1----:R-:W-:-:S04]  /*3930*/  @!P2 FADD R23, -R4, R23 ;  /* 0x000000170417a221 */ /* 0x002fc80000000100 */
[----:B------:R-:W-:-:S05]  /*3940*/  @!P2 FMUL R23, R23, 1.4426950216293334961 ;  /* 0x3fb8aa3b1717a820 */ /* 0x000fca0000400000 */
[----:B------:R-:W-:-:S04]  /*3950*/  @!P2 FSETP.GEU.AND P3, PT, R23, -126, PT ;  /* 0xc2fc00001700a80b */ /* 0x000fc80003f6e000 */
[----:B------:R-:W-:-:S13]  /*3960*/  @!P2 PLOP3.LUT P0, PT, P3, PT, PT, 0x80, 0x8 ;  /* 0x000000000008a81c */ /* 0x000fda0001f0f070 */
[----:B------:R-:W-:-:S04]  /*3970*/  @!P0 FMUL R23, R23, 0.5 ;  /* 0x3f00000017178820 */ /* 0x000fc80000400000 */
[----:B0-----:R-:W0:Y:S02]  /*3980*/  @!P2 MUFU.EX2 R14, R23 ;  /* 0x00000017000ea308 */ /* 0x001e240000000800 */
[----:B0-----:R-:W-:Y:S01]  /*3990*/  @!P0 FMUL R14, R14, R14 ;  /* 0x0000000e0e0e8220 */ /* 0x001fe20000400000 */
[----:B------:R-:W-:-:S03]  /*39a0*/  PLOP3.LUT P0, PT, PT, PT, PT, 0x80, 0x8 ;  /* 0x000000000008781c */ /* 0x000fc60003f0f070 */
[----:B---3--:R-:W-:-:S05]  /*39b0*/  @!P2 FFMA R19, R14, R19, R25 ;  /* 0x000000130e13a223 */ /* 0x008fca0000000019 */
[----:B------:R-:W-:Y:S04]  /*39c0*/  @!P2 STS [R0], R19 ;  /* 0x000000130000a388 */ /* 0x000fe80000000800 */
[----:B------:R-:W0:Y:S04]  /*39d0*/  @!P4 LDS R15, [R21+0x4] ;  /* 0x00000400150fc984 */ /* 0x000e280000000800 */
[----:B------:R-:W2:Y:S01]  /*39e0*/  @!P4 LDS R14, [R0] ;  /* 0x00000000000ec984 */ /* 0x000ea20000000800 */
[----:B0-----:R-:W-:-:S04]  /*39f0*/  @!P4 FADD R15, -R4, R15 ;  /* 0x0000000f040fc221 */ /* 0x001fc80000000100 */
[----:B------:R-:W-:-:S05]  /*3a00*/  @!P4 FMUL R15, R15, 1.4426950216293334961 ;  /* 0x3fb8aa3b0f0fc820 */ /* 0x000fca0000400000 */
[----:B------:R-:W-:-:S04]  /*3a10*/  @!P4 FSETP.GEU.AND P2, PT, R15, -126, PT ;  /* 0xc2fc00000f00c80b */ /* 0x000fc80003f4e000 */
[----:B------:R-:W-:-:S13]  /*3a20*/  @!P4 PLOP3.LUT P0, PT, P2, PT, PT, 0x80, 0x8 ;  /* 0x000000000008c81c */ /* 0x000fda000170f070 */
[----:B------:R-:W-:-:S04]  /*3a30*/  @!P0 FMUL R15, R15, 0.5 ;  /* 0x3f0000000f0f8820 */ /* 0x000fc80000400000 */
[----:B------:R-:W0:Y:S02]  /*3a40*/  @!P4 MUFU.EX2 R23, R15 ;  /* 0x0000000f0017c308 */ /* 0x000e240000000800 */
[----:B0-----:R-:W-:Y:S01]  /*3a50*/  @!P0 FMUL R23, R23, R23 ;  /* 0x0000001717178220 */ /* 0x001fe20000400000 */
[----:B------:R-:W-:-:S03]  /*3a60*/  PLOP3.LUT P0, PT, PT, PT, PT, 0x80, 0x8 ;  /* 0x000000000008781c */ /* 0x000fc60003f0f070 */
[----:B--2---:R-:W-:-:S05]  /*3a70*/  @!P4 FFMA R23, R23, R20, R14 ;  /* 0x000000141717c223 */ /* 0x004fca000000000e */
[----:B------:R-:W-:Y:S04]  /*3a80*/  @!P4 STS [R0], R23 ;  /* 0x000000170000c388 */ /* 0x000fe80000000800 */
[----:B------:R-:W0:Y:S04]  /*3a90*/  @!P1 LDS R19, [R21+0x8] ;  /* 0x0000080015139984 */ /* 0x000e280000000800 */
[----:B------:R-:W4:Y:S01]  /*3aa0*/  @!P1 LDS R14, [R0] ;  /* 0x00000000000e9984 */ /* 0x000f220000000800 */
[----:B0-----:R-:W-:-:S04]  /*3ab0*/  @!P1 FADD R19, -R4, R19 ;  /* 0x0000001304139221 */ /* 0x001fc80000000100 */
[----:B------:R-:W-:-:S05]  /*3ac0*/  @!P1 FMUL R19, R19, 1.4426950216293334961 ;  /* 0x3fb8aa3b13139820 */ /* 0x000fca0000400000 */
[----:B------:R-:W-:-:S04]  /*3ad0*/  @!P1 FSETP.GEU.AND P2, PT, R19, -126, PT ;  /* 0xc2fc00001300980b */ /* 0x000fc80003f4e000 */
[----:B------:R-:W-:-:S13]  /*3ae0*/  @!P1 PLOP3.LUT P0, PT, P2, PT, PT, 0x80, 0x8 ;  /* 0x000000000008981c */ /* 0x000fda000170f070 */
[----:B------:R-:W-:-:S04]  /*3af0*/  @!P0 FMUL R19, R19, 0.5 ;  /* 0x3f00000013138820 */ /* 0x000fc80000400000 */
[----:B------:R-:W0:Y:S02]  /*3b00*/  @!P1 MUFU.EX2 R15, R19 ;  /* 0x00000013000f9308 */ /* 0x000e240000000800 */
[----:B0-----:R-:W-:Y:S01]  /*3b10*/  @!P0 FMUL R15, R15, R15 ;  /* 0x0000000f0f0f8220 */ /* 0x001fe20000400000 */
[----:B------:R-:W-:-:S03]  /*3b20*/  ISETP.GE.AND P0, PT, R18, UR7, PT ;  /* 0x0000000712007c0c */ /* 0x000fc6000bf06270 */
[----:B----4-:R-:W-:-:S05]  /*3b30*/  @!P1 FFMA R15, R15, R22, R14 ;  /* 0x000000160f0f9223 */ /* 0x010fca000000000e */
[----:B------:R0:W-:Y:S05]  /*3b40*/  @!P1 STS [R0], R15 ;  /* 0x0000000f00009388 */ /* 0x0001ea0000000800 */
[----:B------:R-:W-:Y:S05]  /*3b50*/  @P0 BRA `(.L_x_23) ;  /* 0x00000000003c0947 */ /* 0x000fea0003800000 */
[----:B0-----:R-:W0:Y:S01]  /*3b60*/  LDC.64 R14, c[0x0][0x390] ;  /* 0x0000e400ff0e7b82 */ /* 0x001e220000000a00 */
[----:B------:R-:W1:Y:S01]  /*3b70*/  LDCU UR7, c[0x0][0x39c] ;  /* 0x00007380ff0777ac */ /* 0x000e620008000800 */
[----:B------:R-:W2:Y:S04]  /*3b80*/  LDS R21, [R21+0xc] ;  /* 0x00000c0015157984 */ /* 0x000ea80000000800 */
[----:B------:R-:W3:Y:S01]  /*3b90*/  LDS R20, [R0] ;  /* 0x0000000000147984 */ /* 0x000ee20000000800 */
[----:B-1----:R-:W-:-:S04]  /*3ba0*/  IMAD R19, R18, UR7, R9 ;  /* 0x0000000712137c24 */ /* 0x002fc8000f8e0209 */
[----:B0-----:R-:W-:-:S06]  /*3bb0*/  IMAD.WIDE R14, R19, 0x4, R14 ;  /* 0x00000004130e7825 */ /* 0x001fcc00078e020e */
[----:B------:R-:W3:Y:S01]  /*3bc0*/  LDG.E.CONSTANT R14, desc[UR10][R14.64] ;  /* 0x0000000a0e0e7981 */ /* 0x000ee2000c1e9900 */
[----:B--2---:R-:W-:-:S04]  /*3bd0*/  FADD R18, -R4, R21 ;  /* 0x0000001504127221 */ /* 0x004fc80000000100 */
[----:B------:R-:W-:-:S05]  /*3be0*/  FMUL R18, R18, 1.4426950216293334961 ;  /* 0x3fb8aa3b12127820 */ /* 0x000fca0000400000 */
[----:B------:R-:W-:-:S13]  /*3bf0*/  FSETP.GEU.AND P0, PT, R18, -126, PT ;  /* 0xc2fc00001200780b */ /* 0x000fda0003f0e000 */
[----:B------:R-:W-:-:S04]  /*3c00*/  @!P0 FMUL R18, R18, 0.5 ;  /* 0x3f00000012128820 */ /* 0x000fc80000400000 */
[----:B------:R-:W0:Y:S02]  /*3c10*/  MUFU.EX2 R19, R18 ;  /* 0x0000001200137308 */ /* 0x000e240000000800 */
[----:B0-----:R-:W-:-:S04]  /*3c20*/  @!P0 FMUL R19, R19, R19 ;  /* 0x0000001313138220 */ /* 0x001fc80000400000 */
[----:B---3--:R-:W-:-:S05]  /*3c30*/  FFMA R19, R19, R14, R20 ;  /* 0x0000000e13137223 */ /* 0x008fca0000000014 */
[----:B------:R1:W-:Y:S02]  /*3c40*/  STS [R0], R19 ;  /* 0x0000001300007388 */ /* 0x0003e40000000800 */
.L_x_23:
[----:B------:R-:W-:-:S07]  /*3c50*/  IADD3 R17, PT, PT, R17, 0x4, RZ ;  /* 0x0000000411117810 */ /* 0x000fce0007ffe0ff */
.L_x_22:
[----:B------:R-:W-:-:S13]  /*3c60*/  LOP3.LUT P0, R14, R16, 0x3, RZ, 0xc0, !PT ;  /* 0x00000003100e7812 */ /* 0x000fda000780c0ff */
[----:B------:R-:W-:Y:S05]  /*3c70*/  @!P0 BRA `(.L_x_18) ;  /* 0x0000000400108947 */ /* 0x000fea0003800000 */
[----:B------:R-:W-:-:S13]  /*3c80*/  ISETP.NE.AND P0, PT, R14, 0x1, PT ;  /* 0x000000010e00780c */ /* 0x000fda0003f05270 */
[----:B------:R-:W-:Y:S05]  /*3c90*/  @!P0 BRA `(.L_x_24) ;  /* 0x0000000000a88947 */ /* 0x000fea0003800000 */
[----:B------:R-:W2:Y:S01]  /*3ca0*/  LDCU UR7, c[0x0][0x398] ;  /* 0x00007300ff0777ac */ /* 0x000ea20008000800 */
[----:B------:R-:W-:-:S05]  /*3cb0*/  IMAD R18, R16, UR4, R17 ;  /* 0x0000000410127c24 */ /* 0x000fca000f8e0211 */
[----:B--2---:R-:W-:Y:S01]  /*3cc0*/  ISETP.GE.AND P1, PT, R18, UR7, PT ;  /* 0x0000000712007c0c */ /* 0x004fe2000bf26270 */
[----:B------:R-:W2:-:S12]  /*3cd0*/  LDCU UR7, c[0x0][0x398] ;  /* 0x00007300ff0777ac */ /* 0x000e980008000800 */
[----:B-1----:R-:W1:Y:S01]  /*3ce0*/  @!P1 LDC R19, c[0x0][0x39c] ;  /* 0x0000e700ff139b82 */ /* 0x002e620000000800 */
[----:B0-----:R-:W-:Y:S07]  /*3cf0*/  @!P1 LDS R21, [R0] ;  /* 0x0000000000159984 */ /* 0x001fee0000000800 */
[----:B------:R-:W0:Y:S01]  /*3d00*/  @!P1 LDC.64 R14, c[0x0][0x390] ;  /* 0x0000e400ff0e9b82 */ /* 0x000e220000000a00 */
[----:B-1----:R-:W-:-:S04]  /*3d10*/  @!P1 IMAD R19, R18, R19, R9 ;  /* 0x0000001312139224 */ /* 0x002fc800078e0209 */
[----:B0-----:R-:W-:-:S06]  /*3d20*/  @!P1 IMAD.WIDE R14, R19, 0x4, R14 ;  /* 0x00000004130e9825 */ /* 0x001fcc00078e020e */
[----:B------:R0:W3:Y:S01]  /*3d30*/  @!P1 LDG.E.CONSTANT R15, desc[UR10][R14.64] ;  /* 0x0000000a0e0f9981 */ /* 0x0000e2000c1e9900 */
[----:B------:R-:W-:Y:S01]  /*3d40*/  IMAD.IADD R19, R8, 0x1, R17 ;  /* 0x0000000108137824 */ /* 0x000fe200078e0211 */
[----:B------:R-:W-:Y:S02]  /*3d50*/  PLOP3.LUT P0, PT, PT, PT, PT, 0x80, 0x8 ;  /* 0x000000000008781c */ /* 0x000fe40003f0f070 */
[----:B------:R-:W-:Y:S02]  /*3d60*/  IADD3 R18, PT, PT, R18, 0x1, RZ ;  /* 0x0000000112127810 */ /* 0x000fe40007ffe0ff */
[----:B------:R-:W-:-:S05]  /*3d70*/  LEA R20, R19, UR5, 0x2 ;  /* 0x0000000513147c11 */ /* 0x000fca000f8e10ff */
        /* <DEDUP_REMOVED lines=8> */
[----:B--2---:R-:W-:-:S03]  /*3e00*/  ISETP.GE.AND P0, PT, R18, UR7, PT ;  /* 0x0000000712007c0c */ /* 0x004fc6000bf06270 */
[----:B---3--:R-:W-:-:S05]  /*3e10*/  @!P1 FFMA R15, R14, R15, R21 ;  /* 0x0000000f0e0f9223 */ /* 0x008fca0000000015 */
[----:B------:R0:W-:Y:S05]  /*3e20*/  @!P1 STS [R0], R15 ;  /* 0x0000000f00009388 */ /* 0x0001ea0000000800 */
[----:B------:R-:W-:Y:S05]  /*3e30*/  @P0 BRA `(.L_x_25) ;  /* 0x00000000003c0947 */ /* 0x000fea0003800000 */
[----:B0-----:R-:W0:Y:S01]  /*3e40*/  LDC.64 R14, c[0x0][0x390] ;  /* 0x0000e400ff0e7b82 */ /* 0x001e220000000a00 */
[----:B------:R-:W1:Y:S01]  /*3e50*/  LDCU UR7, c[0x0][0x39c] ;  /* 0x00007380ff0777ac */ /* 0x000e620008000800 */
[----:B------:R-:W-:Y:S01]  /*3e60*/  LDS R21, [R0] ;  /* 0x0000000000157984 */ /* 0x000fe20000000800 */
[----:B-1----:R-:W-:-:S04]  /*3e70*/  IMAD R19, R18, UR7, R9 ;  /* 0x0000000712137c24 */ /* 0x002fc8000f8e0209 */
        /* <DEDUP_REMOVED lines=11> */
.L_x_25:
[----:B------:R-:W-:-:S07]  /*3f30*/  IADD3 R17, PT, PT, R17, 0x2, RZ ;  /* 0x0000000211117810 */ /* 0x000fce0007ffe0ff */
.L_x_24:
[----:B------:R-:W-:-:S04]  /*3f40*/  LOP3.LUT R14, R16, 0x1, RZ, 0xc0, !PT ;  /* 0x00000001100e7812 */ /* 0x000fc800078ec0ff */
[----:B------:R-:W-:-:S13]  /*3f50*/  ISETP.NE.U32.AND P0, PT, R14, 0x1, PT ;  /* 0x000000010e00780c */ /* 0x000fda0003f05070 */
[----:B------:R-:W-:Y:S05]  /*3f60*/  @P0 BRA `(.L_x_18) ;  /* 0x0000000000540947 */ /* 0x000fea0003800000 */
[----:B------:R-:W2:Y:S01]  /*3f70*/  LDCU UR7, c[0x0][0x398] ;  /* 0x00007300ff0777ac */ /* 0x000ea20008000800 */
[----:B------:R-:W-:-:S05]  /*3f80*/  IMAD R16, R16, UR4, R17 ;  /* 0x0000000410107c24 */ /* 0x000fca000f8e0211 */
[----:B--2---:R-:W-:-:S13]  /*3f90*/  ISETP.GE.AND P0, PT, R16, UR7, PT ;  /* 0x0000000710007c0c */ /* 0x004fda000bf06270 */
[----:B------:R-:W-:Y:S05]  /*3fa0*/  @P0 BRA `(.L_x_18) ;  /* 0x0000000000440947 */ /* 0x000fea0003800000 */
[----:B0-----:R-:W0:Y:S01]  /*3fb0*/  LDC.64 R14, c[0x0][0x390] ;  /* 0x0000e400ff0e7b82 */ /* 0x001e220000000a00 */
[----:B------:R-:W1:Y:S02]  /*3fc0*/  LDCU UR7, c[0x0][0x39c] ;  /* 0x00007380ff0777ac */ /* 0x000e640008000800 */
[----:B-1----:R-:W-:-:S04]  /*3fd0*/  IMAD R19, R16, UR7, R9 ;  /* 0x0000000710137c24 */ /* 0x002fc8000f8e0209 */
[----:B0-----:R-:W-:Y:S01]  /*3fe0*/  IMAD.WIDE R14, R19, 0x4, R14 ;  /* 0x00000004130e7825 */ /* 0x001fe200078e020e */
[----:B------:R-:W-:Y:S01]  /*3ff0*/  IADD3 R16, PT, PT, R8, R17, RZ ;  /* 0x0000001108107210 */ /* 0x000fe20007ffe0ff */
[----:B------:R-:W-:Y:S04]  /*4000*/  LDS R19, [R0] ;  /* 0x0000000000137984 */ /* 0x000fe80000000800 */
[----:B------:R-:W2:Y:S01]  /*4010*/  LDG.E.CONSTANT R15, desc[UR10][R14.64] ;  /* 0x0000000a0e0f7981 */ /* 0x000ea2000c1e9900 */
[----:B------:R-:W-:-:S05]  /*4020*/  LEA R16, R16, UR5, 0x2 ;  /* 0x0000000510107c11 */ /* 0x000fca000f8e10ff */
[----:B------:R-:W0:Y:S02]  /*4030*/  LDS R17, [R16] ;  /* 0x0000000010117984 */ /* 0x000e240000000800 */
        /* <DEDUP_REMOVED lines=8> */
.L_x_18:
[----:B------:R-:W-:Y:S01]  /*40c0*/  FADD R14, -R4, R30 ;  /* 0x0000001e040e7221 */ /* 0x000fe20000000100 */
[----:B0-2---:R-:W0:Y:S01]  /*40d0*/  LDS R15, [R0] ;  /* 0x00000000000f7984 */ /* 0x005e220000000800 */
[----:B------:R-:W-:Y:S02]  /*40e0*/  UIADD3 UR4, UPT, UPT, UR4, 0x1, URZ ;  /* 0x0000000104047890 */ /* 0x000fe4000fffe0ff */
[----:B------:R-:W-:Y:S01]  /*40f0*/  FMUL R14, R14, 1.4426950216293334961 ;  /* 0x3fb8aa3b0e0e7820 */ /* 0x000fe20000400000 */
[----:B------:R-:W-:Y:S03]  /*4100*/  BAR.SYNC.DEFER_BLOCKING 0x0 ;  /* 0x0000000000007b1d */ /* 0x000fe60000010000 */
[----:B------:R-:W-:Y:S02]  /*4110*/  ISETP.NE.AND P1, PT, R2, UR4, PT ;  /* 0x0000000402007c0c */ /* 0x000fe4000bf25270 */
[----:B------:R-:W-:-:S13]  /*4120*/  FSETP.GEU.AND P0, PT, R14, -126, PT ;  /* 0xc2fc00000e00780b */ /* 0x000fda0003f0e000 */
[----:B------:R-:W-:-:S04]  /*4130*/  @!P0 FMUL R14, R14, 0.5 ;  /* 0x3f0000000e0e8820 */ /* 0x000fc80000400000 */
[----:B------:R-:W2:Y:S02]  /*4140*/  MUFU.EX2 R16, R14 ;  /* 0x0000000e00107308 */ /* 0x000ea40000000800 */
[----:B--2---:R-:W-:-:S04]  /*4150*/  @!P0 FMUL R16, R16, R16 ;  /* 0x0000001010108220 */ /* 0x004fc80000400000 */
[----:B0-----:R-:W-:Y:S01]  /*4160*/  FFMA R11, R16, R11, R15 ;  /* 0x0000000b100b7223 */ /* 0x001fe2000000000f */
[----:B------:R-:W-:Y:S06]  /*4170*/  @P1 BRA `(.L_x_26) ;  /* 0xffffffd400d01947 */ /* 0x000fec000383ffff */
.L_x_7:
[----:B------:R-:W0:Y:S02]  /*4180*/  LDCU.64 UR8, c[0x0][0x398] ;  /* 0x00007300ff0877ac */ /* 0x000e240008000a00 */
[----:B0-----:R-:W-:-:S04]  /*4190*/  ISETP.GE.AND P0, PT, R9, UR9, PT ;  /* 0x0000000909007c0c */ /* 0x001fc8000bf06270 */
[----:B------:R-:W-:-:S13]  /*41a0*/  ISETP.GE.OR P0, PT, R6, UR8, P0 ;  /* 0x0000000806007c0c */ /* 0x000fda0008706670 */
[----:B--2---:R-:W-:Y:S05]  /*41b0*/  @P0 EXIT ;  /* 0x000000000000094d */ /* 0x004fea0003800000 */
[----:B------:R-:W-:Y:S01]  /*41c0*/  FSETP.GEU.AND P0, PT, |R10|, 1.175494350822287508e-38, PT ;  /* 0x008000000a00780b */ /* 0x000fe20003f0e200 */
[----:B-1----:R-:W0:Y:S01]  /*41d0*/  LDC.64 R2, c[0x0][0x3b0] ;  /* 0x0000ec00ff027b82 */ /* 0x002e220000000a00 */
[----:B------:R-:W-:Y:S02]  /*41e0*/  HFMA2 R5, -RZ, RZ, 1.875, 0 ;  /* 0x3f800000ff057431 */ /* 0x000fe400000001ff */
[----:B------:R-:W-:-:S03]  /*41f0*/  IMAD R9, R6, UR9, R9 ;  /* 0x0000000906097c24 */ /* 0x000fc6000f8e0209 */
[----:B------:R-:W-:-:S06]  /*4200*/  FSEL R5, R5, 16777216, P0 ;  /* 0x4b80000005057808 */ /* 0x000fcc0000000000 */
[----:B------:R-:W-:-:S04]  /*4210*/  @!P0 FMUL R10, R10, 16777216 ;  /* 0x4b8000000a0a8820 */ /* 0x000fc80000400000 */
[----:B------:R-:W1:Y:S01]  /*4220*/  MUFU.RCP R0, R10 ;  /* 0x0000000a00007308 */ /* 0x000e620000001000 */
[----:B0-----:R-:W-:-:S04]  /*4230*/  IMAD.WIDE R2, R9, 0x4, R2 ;  /* 0x0000000409027825 */ /* 0x001fc800078e0202 */
[----:B-1----:R-:W-:-:S04]  /*4240*/  FMUL R0, R0, R5 ;  /* 0x0000000500007220 */ /* 0x002fc80000400000 */
[----:B------:R-:W-:-:S05]  /*4250*/  FMUL R11, R0, R11 ;  /* 0x0000000b000b7220 */ /* 0x000fca0000400000 */
[----:B------:R-:W-:Y:S01]  /*4260*/  STG.E desc[UR10][R2.64], R11 ;  /* 0x0000000b02007986 */ /* 0x000fe2000c10190a */
[----:B------:R-:W-:Y:S05]  /*4270*/  EXIT ;  /* 0x000000000000794d */ /* 0x000fea0003800000 */
.L_x_27:
[----:B------:R-:W-:-:S00]  /*4280*/  BRA `(.L_x_27) ;  /* 0xfffffffc00fc7947 */ /* 0x000fc0000383ffff */
[----:B------:R-:W-:-:S00]  /*4290*/  NOP ;  /* 0x0000000000007918 */ /* 0x000fc00000000000 */
        /* <DEDUP_REMOVED lines=14> */
.L_x_28:


//--------------------- .nv.shared._Z16_attentionKernelPKfS0_S0_iiiiiPf --------------------------
	.section	.nv.shared._Z16_attentionKernelPKfS0_S0_iiiiiPf,"aw",@nobits
	.sectionflags	@""
	.align	16
	.zero		1024


//--------------------- .nv.shared.reserved.0     --------------------------
	.section	.nv.shared.reserved.0,"aw",@nobits
	.weak		__nv_reservedSMEM_offset_0_alias
	.size		__nv_reservedSMEM_offset_0_alias, 0, 64
	.other		__nv_reservedSMEM_offset_0_alias,@"STO_CUDA_RESERVED_SHARED STV_DEFAULT"
__nv_reservedSMEM_offset_0_alias:
	.zero		0
	.zero		64


//--------------------- .nv.global                --------------------------
	.section	.nv.global,"aw",@nobits
.nv.global:
	.type		_ZN34_INTERNAL_0580b782_4_k_cu_93dd87b44cuda3std3__48in_placeE,@object
	.size		_ZN34_INTERNAL_0580b782_4_k_cu_93dd87b44cuda3std3__48in_placeE,(_ZN34_INTERNAL_0580b782_4_k_cu_93dd87b44cuda3std6ranges3__45__cpo8distanceE - _ZN34_INTERNAL_0580b782_4_k_cu_93dd87b44cuda3std3__48in_placeE)
_ZN34_INTERNAL_0580b782_4_k_cu_93dd87b44cuda3std3__48in_placeE:
	.zero		1
	.type		_ZN34_INTERNAL_0580b782_4_k_cu_93dd87b44cuda3std6ranges3__45__cpo8distanceE,@object
	.size		_ZN34_INTERNAL_0580b782_4_k_cu_93dd87b44cuda3std6ranges3__45__cpo8distanceE,(_ZN34_INTERNAL_0580b782_4_k_cu_93dd87b44cuda3std3__45__cpo6cbeginE - _ZN34_INTERNAL_0580b782_4_k_cu_93dd87b44cuda3std6ranges3__45__cpo8distanceE)
_ZN34_INTERNAL_0580b782_4_k_cu_93dd87b44cuda3std6ranges3__45__cpo8distanceE:
	.zero		1
	.type		_ZN34_INTERNAL_0580b782_4_k_cu_93dd87b44cuda3std3__45__cpo6cbeginE,@object
	.size		_ZN34_INTERNAL_0580b782_4_k_cu_93dd87b44cuda3std3__45__cpo6cbeginE,(_ZN34_INTERNAL_0580b782_4_k_cu_93dd87b44cuda3std6ranges3__45__cpo7advanceE - _ZN34_INTERNAL_0580b782_4_k_cu_93dd87b44cuda3std3__45__cpo6cbeginE)
_ZN34_INTERNAL_0580b782_4_k_cu_93dd87b44cuda3std3__45__cpo6cbeginE:
	.zero		1
	.type		_ZN34_INTERNAL_0580b782_4_k_cu_93dd87b44cuda3std6ranges3__45__cpo7advanceE,@object
	.size		_ZN34_INTERNAL_0580b782_4_k_cu_93dd87b44cuda3std6ranges3__45__cpo7advanceE,(_ZN34_INTERNAL_0580b782_4_k_cu_93dd87b44cuda3std3__45__cpo7crbeginE - _ZN34_INTERNAL_0580b782_4_k_cu_93dd87b44cuda3std6ranges3__45__cpo7advanceE)
_ZN34_INTERNAL_0580b782_4_k_cu_93dd87b44cuda3std6ranges3__45__cpo7advanceE:
	.zero		1
	.type		_ZN34_INTERNAL_0580b782_4_k_cu_93dd87b44cuda3std3__45__cpo7crbeginE,@object
	.size		_ZN34_INTERNAL_0580b782_4_k_cu_93dd87b44cuda3std3__45__cpo7crbeginE,(_ZN34_INTERNAL_0580b782_4_k_cu_93dd87b44cuda3std6ranges3__45__cpo4dataE - _ZN34_INTERNAL_0580b782_4_k_cu_93dd87b44cuda3std3__45__cpo7crbeginE)
_ZN34_INTERNAL_0580b782_4_k_cu_93dd87b44cuda3std3__45__cpo7crbeginE:
	.zero		1
	.type		_ZN34_INTERNAL_0580b782_4_k_cu_93dd87b44cuda3std6ranges3__45__cpo4dataE,@object
	.size		_ZN34_INTERNAL_0580b782_4_k_cu_93dd87b44cuda3std6ranges3__45__cpo4dataE,(_ZN34_INTERNAL_0580b782_4_k_cu_93dd87b44cuda3std6ranges3__45__cpo5beginE - _ZN34_INTERNAL_0580b782_4_k_cu_93dd87b44cuda3std6ranges3__45__cpo4dataE)
_ZN34_INTERNAL_0580b782_4_k_cu_93dd87b44cuda3std6ranges3__45__cpo4dataE:
	.zero		1
	.type		_ZN34_INTERNAL_0580b782_4_k_cu_93dd87b44cuda3std6ranges3__45__cpo5beginE,@object
	.size		_ZN34_INTERNAL_0580b782_4_k_cu_93dd87b44cuda3std6ranges3__45__cpo5beginE,(_ZN34_INTERNAL_0580b782_4_k_cu_93dd87b44cuda3std3__436_GLOBAL__N__0580b782_4_k_cu_93dd87b46ignoreE - _ZN34_INTERNAL_0580b782_4_k_cu_93dd87b44cuda3std6ranges3__45__cpo5beginE)
_ZN34_INTERNAL_0580b782_4_k_cu_93dd87b44cuda3std6ranges3__45__cpo5beginE:
	.zero		1
	.type		_ZN34_INTERNAL_0580b782_4_k_cu_93dd87b44cuda3std3__436_GLOBAL__N__0580b782_4_k_cu_93dd87b46ignoreE,@object
	.size		_ZN34_INTERNAL_0580b782_4_k_cu_93dd87b44cuda3std3__436_GLOBAL__N__0580b782_4_k_cu_93dd87b46ignoreE,(_ZN34_INTERNAL_0580b782_4_k_cu_93dd87b44cuda3std6ranges3__45__cpo4sizeE - _ZN34_INTERNAL_0580b782_4_k_cu_93dd87b44cuda3std3__436_GLOBAL__N__0580b782_4_k_cu_93dd87b46ignoreE)
_ZN34_INTERNAL_0580b782_4_k_cu_93dd87b44cuda3std3__436_GLOBAL__N__0580b782_4_k_cu_93dd87b46ignoreE:
	.zero		1
	.type		_ZN34_INTERNAL_0580b782_4_k_cu_93dd87b44cuda3std6ranges3__45__cpo4sizeE,@object
	.size		_ZN34_INTERNAL_0580b782_4_k_cu_93dd87b44cuda3std6ranges3__45__cpo4sizeE,(_ZN34_INTERNAL_0580b782_4_k_cu_93dd87b44cuda3std3__45__cpo5beginE - _ZN34_INTERNAL_0580b782_4_k_cu_93dd87b44cuda3std6ranges3__45__cpo4sizeE)
_ZN34_INTERNAL_0580b782_4_k_cu_93dd87b44cuda3std6ranges3__45__cpo4sizeE:
	.zero		1
	.type		_ZN34_INTERNAL_0580b782_4_k_cu_93dd87b44cuda3std3__45__cpo5beginE,@object
	.size		_ZN34_INTERNAL_0580b782_4_k_cu_93dd87b44cuda3std3__45__cpo5beginE,(_ZN34_INTERNAL_0580b782_4_k_cu_93dd87b44cuda3std6ranges3__45__cpo6cbeginE - _ZN34_INTERNAL_0580b782_4_k_cu_93dd87b44cuda3std3__45__cpo5beginE)
_ZN34_INTERNAL_0580b782_4_k_cu_93dd87b44cuda3std3__45__cpo5beginE:
	.zero		1
	.type		_ZN34_INTERNAL_0580b782_4_k_cu_93dd87b44cuda3std6ranges3__45__cpo6cbeginE,@object
	.size		_ZN34_INTERNAL_0580b782_4_k_cu_93dd87b44cuda3std6ranges3__45__cpo6cbeginE,(_ZN34_INTERNAL_0580b782_4_k_cu_93dd87b44cuda3std3__45__cpo6rbeginE - _ZN34_INTERNAL_0580b782_4_k_cu_93dd87b44cuda3std6ranges3__45__cpo6cbeginE)
_ZN34_INTERNAL_0580b782_4_k_cu_93dd87b44cuda3std6ranges3__45__cpo6cbeginE:
	.zero		1
	.type		_ZN34_INTERNAL_0580b782_4_k_cu_93dd87b44cuda3std3__45__cpo6rbeginE,@object
	.size		_ZN34_INTERNAL_0580b782_4_k_cu_93dd87b44cuda3std3__45__cpo6rbeginE,(_ZN34_INTERNAL_0580b782_4_k_cu_93dd87b44cuda3std6ranges3__45__cpo4nextE - _ZN34_INTERNAL_0580b782_4_k_cu_93dd87b44cuda3std3__45__cpo6rbeginE)
_ZN34_INTERNAL_0580b782_4_k_cu_93dd87b44cuda3std3__45__cpo6rbeginE:
	.zero		1
	.type		_ZN34_INTERNAL_0580b782_4_k_cu_93dd87b44cuda3std6ranges3__45__cpo4nextE,@object
	.size		_ZN34_INTERNAL_0580b782_4_k_cu_93dd87b44cuda3std6ranges3__45__cpo4nextE,(_ZN34_INTERNAL_0580b782_4_k_cu_93dd87b44cuda3std6ranges3__45__cpo4swapE - _ZN34_INTERNAL_0580b782_4_k_cu_93dd87b44cuda3std6ranges3__45__cpo4nextE)
_ZN34_INTERNAL_0580b782_4_k_cu_93dd87b44cuda3std6ranges3__45__cpo4nextE:
	.zero		1
	.type		_ZN34_INTERNAL_0580b782_4_k_cu_93dd87b44cuda3std6ranges3__45__cpo4swapE,@object
	.size		_ZN34_INTERNAL_0580b782_4_k_cu_93dd87b44cuda3std6ranges3__45__cpo4swapE,(_ZN34_INTERNAL_0580b782_4_k_cu_93dd87b44cuda3std3__420unreachable_sentinelE - _ZN34_INTERNAL_0580b782_4_k_cu_93dd87b44cuda3std6ranges3__45__cpo4swapE)
_ZN34_INTERNAL_0580b782_4_k_cu_93dd87b44cuda3std6ranges3__45__cpo4swapE:
	.zero		1
	.type		_ZN34_INTERNAL_0580b782_4_k_cu_93dd87b44cuda3std3__420unreachable_sentinelE,@object
	.size		_ZN34_INTERNAL_0580b782_4_k_cu_93dd87b44cuda3std3__420unreachable_sentinelE,(_ZN34_INTERNAL_0580b782_4_k_cu_93dd87b46thrust24THRUST_300001_SM_1000_NS6system6detail10sequential3seqE - _ZN34_INTERNAL_0580b782_4_k_cu_93dd87b44cuda3std3__420unreachable_sentinelE)
_ZN34_INTERNAL_0580b782_4_k_cu_93dd87b44cuda3std3__420unreachable_sentinelE:
	.zero		1
	.type		_ZN34_INTERNAL_0580b782_4_k_cu_93dd87b46thrust24THRUST_300001_SM_1000_NS6system6detail10sequential3seqE,@object
	.size		_ZN34_INTERNAL_0580b782_4_k_cu_93dd87b46thrust24THRUST_300001_SM_1000_NS6system6detail10sequential3seqE,(_ZN34_INTERNAL_0580b782_4_k_cu_93dd87b44cuda3std3__45__cpo4cendE - _ZN34_INTERNAL_0580b782_4_k_cu_93dd87b46thrust24THRUST_300001_SM_1000_NS6system6detail10sequential3seqE)
_ZN34_INTERNAL_0580b782_4_k_cu_93dd87b46thrust24THRUST_300001_SM_1000_NS6system6detail10sequential3seqE:
	.zero		1
	.type		_ZN34_INTERNAL_0580b782_4_k_cu_93dd87b44cuda3std3__45__cpo4cendE,@object
	.size		_ZN34_INTERNAL_0580b782_4_k_cu_93dd87b44cuda3std3__45__cpo4cendE,(_ZN34_INTERNAL_0580b782_4_k_cu_93dd87b44cuda3std6ranges3__45__cpo9iter_swapE - _ZN34_INTERNAL_0580b782_4_k_cu_93dd87b44cuda3std3__45__cpo4cendE)
_ZN34_INTERNAL_0580b782_4_k_cu_93dd87b44cuda3std3__45__cpo4cendE:
	.zero		1
	.type		_ZN34_INTERNAL_0580b782_4_k_cu_93dd87b44cuda3std6ranges3__45__cpo9iter_swapE,@object
	.size		_ZN34_INTERNAL_0580b782_4_k_cu_93dd87b44cuda3std6ranges3__45__cpo9iter_swapE,(_ZN34_INTERNAL_0580b782_4_k_cu_93dd87b44cuda3std3__45__cpo5crendE - _ZN34_INTERNAL_0580b782_4_k_cu_93dd87b44cuda3std6ranges3__45__cpo9iter_swapE)
_ZN34_INTERNAL_0580b782_4_k_cu_93dd87b44cuda3std6ranges3__45__cpo9iter_swapE:
	.zero		1
	.type		_ZN34_INTERNAL_0580b782_4_k_cu_93dd87b44cuda3std3__45__cpo5crendE,@object
	.size		_ZN34_INTERNAL_0580b782_4_k_cu_93dd87b44cuda3std3__45__cpo5crendE,(_ZN34_INTERNAL_0580b782_4_k_cu_93dd87b44cuda3std6ranges3__45__cpo5cdataE - _ZN34_INTERNAL_0580b782_4_k_cu_93dd87b44cuda3std3__45__cpo5crendE)
_ZN34_INTERNAL_0580b782_4_k_cu_93dd87b44cuda3std3__45__cpo5crendE:
	.zero		1
	.type		_ZN34_INTERNAL_0580b782_4_k_cu_93dd87b44cuda3std6ranges3__45__cpo5cdataE,@object
	.size		_ZN34_INTERNAL_0580b782_4_k_cu_93dd87b44cuda3std6ranges3__45__cpo5cdataE,(_ZN34_INTERNAL_0580b782_4_k_cu_93dd87b44cuda3std6ranges3__45__cpo3endE - _ZN34_INTERNAL_0580b782_4_k_cu_93dd87b44cuda3std6ranges3__45__cpo5cdataE)
_ZN34_INTERNAL_0580b782_4_k_cu_93dd87b44cuda3std6ranges3__45__cpo5cdataE:
	.zero		1
	.type		_ZN34_INTERNAL_0580b782_4_k_cu_93dd87b44cuda3std6ranges3__45__cpo3endE,@object
	.size		_ZN34_INTERNAL_0580b782_4_k_cu_93dd87b44cuda3std6ranges3__45__cpo3endE,(_ZN34_INTERNAL_0580b782_4_k_cu_93dd87b44cuda3std3__419piecewise_constructE - _ZN34_INTERNAL_0580b782_4_k_cu_93dd87b44cuda3std6ranges3__45__cpo3endE)
_ZN34_INTERNAL_0580b782_4_k_cu_93dd87b44cuda3std6ranges3__45__cpo3endE:
	.zero		1
	.type		_ZN34_INTERNAL_0580b782_4_k_cu_93dd87b44cuda3std3__419piecewise_constructE,@object
	.size		_ZN34_INTERNAL_0580b782_4_k_cu_93dd87b44cuda3std3__419piecewise_constructE,(_ZN34_INTERNAL_0580b782_4_k_cu_93dd87b44cuda3std6ranges3__45__cpo5ssizeE - _ZN34_INTERNAL_0580b782_4_k_cu_93dd87b44cuda3std3__419piecewise_constructE)
_ZN34_INTERNAL_0580b782_4_k_cu_93dd87b44cuda3std3__419piecewise_constructE:
	.zero		1
	.type		_ZN34_INTERNAL_0580b782_4_k_cu_93dd87b44cuda3std6ranges3__45__cpo5ssizeE,@object
	.size		_ZN34_INTERNAL_0580b782_4_k_cu_93dd87b44cuda3std6ranges3__45__cpo5ssizeE,(_ZN34_INTERNAL_0580b782_4_k_cu_93dd87b44cuda3std3__45__cpo3endE - _ZN34_INTERNAL_0580b782_4_k_cu_93dd87b44cuda3std6ranges3__45__cpo5ssizeE)
_ZN34_INTERNAL_0580b782_4_k_cu_93dd87b44cuda3std6ranges3__45__cpo5ssizeE:
	.zero		1
	.type		_ZN34_INTERNAL_0580b782_4_k_cu_93dd87b44cuda3std3__45__cpo3endE,@object
	.size		_ZN34_INTERNAL_0580b782_4_k_cu_93dd87b44cuda3std3__45__cpo3endE,(_ZN34_INTERNAL_0580b782_4_k_cu_93dd87b44cuda3std6ranges3__45__cpo4cendE - _ZN34_INTERNAL_0580b782_4_k_cu_93dd87b44cuda3std3__45__cpo3endE)
_ZN34_INTERNAL_0580b782_4_k_cu_93dd87b44cuda3std3__45__cpo3endE:
	.zero		1
	.type		_ZN34_INTERNAL_0580b782_4_k_cu_93dd87b44cuda3std6ranges3__45__cpo4cendE,@object
	.size		_ZN34_INTERNAL_0580b782_4_k_cu_93dd87b44cuda3std6ranges3__45__cpo4cendE,(_ZN34_INTERNAL_0580b782_4_k_cu_93dd87b44cuda3std3__45__cpo4rendE - _ZN34_INTERNAL_0580b782_4_k_cu_93dd87b44cuda3std6ranges3__45__cpo4cendE)
_ZN34_INTERNAL_0580b782_4_k_cu_93dd87b44cuda3std6ranges3__45__cpo4cendE:
	.zero		1
	.type		_ZN34_INTERNAL_0580b782_4_k_cu_93dd87b44cuda3std3__45__cpo4rendE,@object
	.size		_ZN34_INTERNAL_0580b782_4_k_cu_93dd87b44cuda3std3__45__cpo4rendE,(_ZN34_INTERNAL_0580b782_4_k_cu_93dd87b44cuda3std6ranges3__45__cpo4prevE - _ZN34_INTERNAL_0580b782_4_k_cu_93dd87b44cuda3std3__45__cpo4rendE)
_ZN34_INTERNAL_0580b782_4_k_cu_93dd87b44cuda3std3__45__cpo4rendE:
	.zero		1
	.type		_ZN34_INTERNAL_0580b782_4_k_cu_93dd87b44cuda3std6ranges3__45__cpo4prevE,@object
	.size		_ZN34_INTERNAL_0580b782_4_k_cu_93dd87b44cuda3std6ranges3__45__cpo4prevE,(_ZN34_INTERNAL_0580b782_4_k_cu_93dd87b44cuda3std6ranges3__45__cpo9iter_moveE - _ZN34_INTERNAL_0580b782_4_k_cu_93dd87b44cuda3std6ranges3__45__cpo4prevE)
_ZN34_INTERNAL_0580b782_4_k_cu_93dd87b44cuda3std6ranges3__45__cpo4prevE:
	.zero		1
	.type		_ZN34_INTERNAL_0580b782_4_k_cu_93dd87b44cuda3std6ranges3__45__cpo9iter_moveE,@object
	.size		_ZN34_INTERNAL_0580b782_4_k_cu_93dd87b44cuda3std6ranges3__45__cpo9iter_moveE,(.L_13 - _ZN34_INTERNAL_0580b782_4_k_cu_93dd87b44cuda3std6ranges3__45__cpo9iter_moveE)
_ZN34_INTERNAL_0580b782_4_k_cu_93dd87b44cuda3std6ranges3__45__cpo9iter_moveE:
	.zero		1
.L_13:


//--------------------- .nv.constant0._Z16_attentionKernelPKfS0_S0_iiiiiPf --------------------------
	.section	.nv.constant0._Z16_attentionKernelPKfS0_S0_iiiiiPf,"a",@progbits
	.sectionflags	@""
	.align	4
.nv.constant0._Z16_attentionKernelPKfS0_S0_iiiiiPf:
	.zero		952


//--------------------- SYMBOLS --------------------------

	.type		.nv.reservedSmem.offset0,@object
	.size		.nv.reservedSmem.offset0,0x4
	.type		.nv.reservedSmem.cap,@object
	.size		.nv.reservedSmem.cap,0x4
